// auto-generated by cutlass_sweep.gemm — config: {"arch": "sm_100", "cluster_m": 4, "cluster_n": 2, "dtype": "e4m3", "dtype_b": "e4m3", "layout": "nt", "stages": 0, "tile_k": 32, "tile_m": 64, "tile_n": 128}
#include "cutlass/cutlass.h"
#include "cutlass/gemm/collective/collective_builder.hpp"
#include "cutlass/gemm/device/gemm_universal_adapter.h"
#include "cutlass/gemm/kernel/gemm_universal.hpp"
#include "cutlass/epilogue/collective/collective_builder.hpp"

using ElemA = cutlass::float_e4m3_t;
using ElemB = cutlass::float_e4m3_t;
using ElemCD = cutlass::float_e4m3_t;
using Acc  = float;
using TileShape    = cute::Shape<cute::_64, cute::_128, cute::_32>;
using ClusterShape = cute::Shape<cute::_4, cute::_2, cute::_1>;

using CollectiveEpilogue = typename cutlass::epilogue::collective::CollectiveBuilder<
    cutlass::arch::Sm100, cutlass::arch::OpClassTensorOp,
    TileShape, ClusterShape,
    cutlass::epilogue::collective::EpilogueTileAuto,
    Acc, Acc,
    ElemCD, cutlass::layout::RowMajor, 128 / cutlass::sizeof_bits<ElemCD>::value,
    ElemCD, cutlass::layout::RowMajor, 128 / cutlass::sizeof_bits<ElemCD>::value,
    cutlass::epilogue::collective::EpilogueScheduleAuto
  >::CollectiveOp;

using CollectiveMainloop = typename cutlass::gemm::collective::CollectiveBuilder<
    cutlass::arch::Sm100, cutlass::arch::OpClassTensorOp,
    ElemA, cutlass::layout::RowMajor, 128 / cutlass::sizeof_bits<ElemA>::value,
    ElemB, cutlass::layout::ColumnMajor, 128 / cutlass::sizeof_bits<ElemB>::value,
    Acc,
    TileShape, ClusterShape,
    cutlass::gemm::collective::StageCountAutoCarveout<static_cast<int>(sizeof(typename CollectiveEpilogue::SharedStorage))>,
    cutlass::gemm::collective::KernelScheduleAuto
  >::CollectiveOp;

using GemmKernel = cutlass::gemm::kernel::GemmUniversal<
    cute::Shape<int,int,int,int>,
    CollectiveMainloop,
    CollectiveEpilogue
>;
using Gemm = cutlass::gemm::device::GemmUniversalAdapter<GemmKernel>;

// Force the device kernel symbol into the cubin without needing a host main.
auto* _anchor = &cutlass::device_kernel<GemmKernel>;


// ===== COMPILED SASS (sm_100a) =====

	.target	sm_100a

	.elftype	@"ET_EXEC"


//--------------------- .note.nv.tkinfo           --------------------------
	.section	.note.nv.tkinfo,"",@"SHT_NOTE"
	.sectionflags	@"SHF_NOTE_NV_TKINFO"
	.tkinfo
        /*0018*/ 	.word	0x00000002
        /*0030*/ 	.string	""
        /*0030*/ 	.string	"ptxas"
        /*0030*/ 	.string	"Cuda compilation tools, release 13.0, V13.0.88"
        /*0030*/ 	.string	"Build cuda_13.0.r13.0/compiler.36424714_0"
        /*0030*/ 	.string	"-arch sm_100a -m 64 "



//--------------------- .note.nv.cuinfo           --------------------------
	.section	.note.nv.cuinfo,"",@"SHT_NOTE"
	.sectionflags	@"SHF_NOTE_NV_CUINFO"
        /*0018*/ 	.short	0x0002
        /*001a*/ 	.short	0x0064
        /*001c*/ 	.short	0x0082
	.zero		2


//--------------------- .nv.info                  --------------------------
	.section	.nv.info,"",@"SHT_CUDA_INFO"
	.align	4


	//----- nvinfo : EIATTR_REGCOUNT
	.align		4
        /*0000*/ 	.byte	0x04, 0x2f
        /*0002*/ 	.short	(.L_19 - .L_18)
	.align		4
.L_18:
        /*0004*/ 	.word	index@(_ZN7cutlass13device_kernelINS_4gemm6kernel13GemmUniversalIN4cute5tupleIJiiiiEEENS1_10collective13CollectiveMmaINS1_35MainloopSm100TmaUmmaWarpSpecializedILi34ELi2ELi4ENS5_IJNS4_1CILi4EEENSA_ILi2EEENSA_ILi1EEEEEEEENS5_IJNSA_ILi64EEENSA_ILi128EEENSA_ILi32EEEEEENS_12float_e4m3_tENS5_IJlSD_lEEESK_SL_NS4_8TiledMMAINS4_8MMA_AtomIJNS4_10MMA_TraitsINS4_19SM100_MMA_F8F6F4_SSEJSK_SK_fSG_SH_NS4_17integral_constantINS4_4UMMA5MajorELSS_0EEEST_NSQ_INSR_7ScaleInELSU_0EEESV_EEEEEENS4_6LayoutINS5_IJSD_SD_SD_EEENS5_IJNSA_ILi0EEES10_S10_EEEEENS5_IJNS4_10UnderscoreES13_S13_EEEEENS4_23SM90_TMA_LOAD_MULTICASTENS4_14ComposedLayoutINS4_7SwizzleILi1ELi4ELi3EEENS4_18smem_ptr_flag_bitsILi8EEENSY_INS5_IJNSA_ILi8EEESI_EEENS5_IJSI_SD_EEEEEEEvNS4_8identityES16_S1G_vS1H_EENS_8epilogue10collective18CollectiveEpilogueINS1J_23Sm100TmaWarpSpecializedILi2ELi2ELi32ELb0ELb0EEEJSJ_NS5_IJNSY_ISG_SD_EES1O_EEESK_SL_SK_SL_NS1J_6fusion15FusionCallbacksIS1N_NS1Q_17LinearCombinationISK_fSK_fLNS_15FloatRoundStyleE2EEESJ_S1P_JEEENS4_5SM1004TMEM4LOAD26SM100_TMEM_LOAD_16dp32b32xENS4_13SM90_TMA_LOADENS17_INS18_ILi2ELi4ELi3EEES1B_NSY_INS5_IJS1C_SG_EEENS5_IJSG_SD_EEEEEEENS4_39AutoVectorizingCopyWithAssumedAlignmentILi128EEENS4_14SM90_TMA_STOREES25_S27_S27_EEEvvEEEEvNT_6ParamsE)
        /*0008*/ 	.word	0x00000072


	//----- nvinfo : EIATTR_FRAME_SIZE
	.align		4
.L_19:
        /*000c*/ 	.byte	0x04, 0x11
        /*000e*/ 	.short	(.L_21 - .L_20)
	.align		4
.L_20:
        /*0010*/ 	.word	index@($__internal_2_$__cuda_sm10x_tcgen05_guardrail_trap_unallocated_columns_being_dealloced)
        /*0014*/ 	.word	0x00000000


	//----- nvinfo : EIATTR_FRAME_SIZE
	.align		4
.L_21:
        /*0018*/ 	.byte	0x04, 0x11
        /*001a*/ 	.short	(.L_23 - .L_22)
	.align		4
.L_22:
        /*001c*/ 	.word	index@($__internal_1_$__cuda_sm10x_tcgen05_guardrail_trap_phase_invalid_during_alloc)
        /*0020*/ 	.word	0x00000000


	//----- nvinfo : EIATTR_FRAME_SIZE
	.align		4
.L_23:
        /*0024*/ 	.byte	0x04, 0x11
        /*0026*/ 	.short	(.L_25 - .L_24)
	.align		4
.L_24:
        /*0028*/ 	.word	index@($__internal_0_$__cuda_sm10x_tcgen05_guardrail_trap_col_being_dealloced_not_returned_by_alloc)
        /*002c*/ 	.word	0x00000000


	//----- nvinfo : EIATTR_FRAME_SIZE
	.align		4
.L_25:
        /*0030*/ 	.byte	0x04, 0x11
        /*0032*/ 	.short	(.L_27 - .L_26)
	.align		4
.L_26:
        /*0034*/ 	.word	index@(_ZN7cutlass13device_kernelINS_4gemm6kernel13GemmUniversalIN4cute5tupleIJiiiiEEENS1_10collective13CollectiveMmaINS1_35MainloopSm100TmaUmmaWarpSpecializedILi34ELi2ELi4ENS5_IJNS4_1CILi4EEENSA_ILi2EEENSA_ILi1EEEEEEEENS5_IJNSA_ILi64EEENSA_ILi128EEENSA_ILi32EEEEEENS_12float_e4m3_tENS5_IJlSD_lEEESK_SL_NS4_8TiledMMAINS4_8MMA_AtomIJNS4_10MMA_TraitsINS4_19SM100_MMA_F8F6F4_SSEJSK_SK_fSG_SH_NS4_17integral_constantINS4_4UMMA5MajorELSS_0EEEST_NSQ_INSR_7ScaleInELSU_0EEESV_EEEEEENS4_6LayoutINS5_IJSD_SD_SD_EEENS5_IJNSA_ILi0EEES10_S10_EEEEENS5_IJNS4_10UnderscoreES13_S13_EEEEENS4_23SM90_TMA_LOAD_MULTICASTENS4_14ComposedLayoutINS4_7SwizzleILi1ELi4ELi3EEENS4_18smem_ptr_flag_bitsILi8EEENSY_INS5_IJNSA_ILi8EEESI_EEENS5_IJSI_SD_EEEEEEEvNS4_8identityES16_S1G_vS1H_EENS_8epilogue10collective18CollectiveEpilogueINS1J_23Sm100TmaWarpSpecializedILi2ELi2ELi32ELb0ELb0EEEJSJ_NS5_IJNSY_ISG_SD_EES1O_EEESK_SL_SK_SL_NS1J_6fusion15FusionCallbacksIS1N_NS1Q_17LinearCombinationISK_fSK_fLNS_15FloatRoundStyleE2EEESJ_S1P_JEEENS4_5SM1004TMEM4LOAD26SM100_TMEM_LOAD_16dp32b32xENS4_13SM90_TMA_LOADENS17_INS18_ILi2ELi4ELi3EEES1B_NSY_INS5_IJS1C_SG_EEENS5_IJSG_SD_EEEEEEENS4_39AutoVectorizingCopyWithAssumedAlignmentILi128EEENS4_14SM90_TMA_STOREES25_S27_S27_EEEvvEEEEvNT_6ParamsE)
        /*0038*/ 	.word	0x00000000


	//----- nvinfo : EIATTR_MIN_STACK_SIZE
	.align		4
.L_27:
        /*003c*/ 	.byte	0x04, 0x12
        /*003e*/ 	.short	(.L_29 - .L_28)
	.align		4
.L_28:
        /*0040*/ 	.word	index@(_ZN7cutlass13device_kernelINS_4gemm6kernel13GemmUniversalIN4cute5tupleIJiiiiEEENS1_10collective13CollectiveMmaINS1_35MainloopSm100TmaUmmaWarpSpecializedILi34ELi2ELi4ENS5_IJNS4_1CILi4EEENSA_ILi2EEENSA_ILi1EEEEEEEENS5_IJNSA_ILi64EEENSA_ILi128EEENSA_ILi32EEEEEENS_12float_e4m3_tENS5_IJlSD_lEEESK_SL_NS4_8TiledMMAINS4_8MMA_AtomIJNS4_10MMA_TraitsINS4_19SM100_MMA_F8F6F4_SSEJSK_SK_fSG_SH_NS4_17integral_constantINS4_4UMMA5MajorELSS_0EEEST_NSQ_INSR_7ScaleInELSU_0EEESV_EEEEEENS4_6LayoutINS5_IJSD_SD_SD_EEENS5_IJNSA_ILi0EEES10_S10_EEEEENS5_IJNS4_10UnderscoreES13_S13_EEEEENS4_23SM90_TMA_LOAD_MULTICASTENS4_14ComposedLayoutINS4_7SwizzleILi1ELi4ELi3EEENS4_18smem_ptr_flag_bitsILi8EEENSY_INS5_IJNSA_ILi8EEESI_EEENS5_IJSI_SD_EEEEEEEvNS4_8identityES16_S1G_vS1H_EENS_8epilogue10collective18CollectiveEpilogueINS1J_23Sm100TmaWarpSpecializedILi2ELi2ELi32ELb0ELb0EEEJSJ_NS5_IJNSY_ISG_SD_EES1O_EEESK_SL_SK_SL_NS1J_6fusion15FusionCallbacksIS1N_NS1Q_17LinearCombinationISK_fSK_fLNS_15FloatRoundStyleE2EEESJ_S1P_JEEENS4_5SM1004TMEM4LOAD26SM100_TMEM_LOAD_16dp32b32xENS4_13SM90_TMA_LOADENS17_INS18_ILi2ELi4ELi3EEES1B_NSY_INS5_IJS1C_SG_EEENS5_IJSG_SD_EEEEEEENS4_39AutoVectorizingCopyWithAssumedAlignmentILi128EEENS4_14SM90_TMA_STOREES25_S27_S27_EEEvvEEEEvNT_6ParamsE)
        /*0044*/ 	.word	0x00000000
.L_29:


//--------------------- .nv.compat                --------------------------
	.section	.nv.compat,"",@"SHT_CUDA_COMPAT_INFO"
	.align	4
        /*0000*/ 	.byte	0x02, 0x09, 0x01, 0x00, 0x02, 0x02, 0x02, 0x00, 0x02, 0x05, 0x05, 0x00, 0x03, 0x07, 0x01, 0x01
        /*0010*/ 	.byte	0x02, 0x03, 0x01, 0x00, 0x02, 0x06, 0x01, 0x00, 0x04, 0x0b, 0x08, 0x00, 0x09, 0x00, 0x00, 0x00
        /*0020*/ 	.byte	0x00, 0x00, 0x00, 0x00


//--------------------- .nv.info._ZN7cutlass13device_kernelINS_4gemm6kernel13GemmUniversalIN4cute5tupleIJiiiiEEENS1_10collective13CollectiveMmaINS1_35MainloopSm100TmaUmmaWarpSpecializedILi34ELi2ELi4ENS5_IJNS4_1CILi4EEENSA_ILi2EEENSA_ILi1EEEEEEEENS5_IJNSA_ILi64EEENSA_ILi128EEENSA_ILi32EEEEEENS_12float_e4m3_tENS5_IJlSD_lEEESK_SL_NS4_8TiledMMAINS4_8MMA_AtomIJNS4_10MMA_TraitsINS4_19SM100_MMA_F8F6F4_SSEJSK_SK_fSG_SH_NS4_17integral_constantINS4_4UMMA5MajorELSS_0EEEST_NSQ_INSR_7ScaleInELSU_0EEESV_EEEEEENS4_6LayoutINS5_IJSD_SD_SD_EEENS5_IJNSA_ILi0EEES10_S10_EEEEENS5_IJNS4_10UnderscoreES13_S13_EEEEENS4_23SM90_TMA_LOAD_MULTICASTENS4_14ComposedLayoutINS4_7SwizzleILi1ELi4ELi3EEENS4_18smem_ptr_flag_bitsILi8EEENSY_INS5_IJNSA_ILi8EEESI_EEENS5_IJSI_SD_EEEEEEEvNS4_8identityES16_S1G_vS1H_EENS_8epilogue10collective18CollectiveEpilogueINS1J_23Sm100TmaWarpSpecializedILi2ELi2ELi32ELb0ELb0EEEJSJ_NS5_IJNSY_ISG_SD_EES1O_EEESK_SL_SK_SL_NS1J_6fusion15FusionCallbacksIS1N_NS1Q_17LinearCombinationISK_fSK_fLNS_15FloatRoundStyleE2EEESJ_S1P_JEEENS4_5SM1004TMEM4LOAD26SM100_TMEM_LOAD_16dp32b32xENS4_13SM90_TMA_LOADENS17_INS18_ILi2ELi4ELi3EEES1B_NSY_INS5_IJS1C_SG_EEENS5_IJSG_SD_EEEEEEENS4_39AutoVectorizingCopyWithAssumedAlignmentILi128EEENS4_14SM90_TMA_STOREES25_S27_S27_EEEvvEEEEvNT_6ParamsE --------------------------
	.section	.nv.info._ZN7cutlass13device_kernelINS_4gemm6kernel13GemmUniversalIN4cute5tupleIJiiiiEEENS1_10collective13CollectiveMmaINS1_35MainloopSm100TmaUmmaWarpSpecializedILi34ELi2ELi4ENS5_IJNS4_1CILi4EEENSA_ILi2EEENSA_ILi1EEEEEEEENS5_IJNSA_ILi64EEENSA_ILi128EEENSA_ILi32EEEEEENS_12float_e4m3_tENS5_IJlSD_lEEESK_SL_NS4_8TiledMMAINS4_8MMA_AtomIJNS4_10MMA_TraitsINS4_19SM100_MMA_F8F6F4_SSEJSK_SK_fSG_SH_NS4_17integral_constantINS4_4UMMA5MajorELSS_0EEEST_NSQ_INSR_7ScaleInELSU_0EEESV_EEEEEENS4_6LayoutINS5_IJSD_SD_SD_EEENS5_IJNSA_ILi0EEES10_S10_EEEEENS5_IJNS4_10UnderscoreES13_S13_EEEEENS4_23SM90_TMA_LOAD_MULTICASTENS4_14ComposedLayoutINS4_7SwizzleILi1ELi4ELi3EEENS4_18smem_ptr_flag_bitsILi8EEENSY_INS5_IJNSA_ILi8EEESI_EEENS5_IJSI_SD_EEEEEEEvNS4_8identityES16_S1G_vS1H_EENS_8epilogue10collective18CollectiveEpilogueINS1J_23Sm100TmaWarpSpecializedILi2ELi2ELi32ELb0ELb0EEEJSJ_NS5_IJNSY_ISG_SD_EES1O_EEESK_SL_SK_SL_NS1J_6fusion15FusionCallbacksIS1N_NS1Q_17LinearCombinationISK_fSK_fLNS_15FloatRoundStyleE2EEESJ_S1P_JEEENS4_5SM1004TMEM4LOAD26SM100_TMEM_LOAD_16dp32b32xENS4_13SM90_TMA_LOADENS17_INS18_ILi2ELi4ELi3EEES1B_NSY_INS5_IJS1C_SG_EEENS5_IJSG_SD_EEEEEEENS4_39AutoVectorizingCopyWithAssumedAlignmentILi128EEENS4_14SM90_TMA_STOREES25_S27_S27_EEEvvEEEEvNT_6ParamsE,"",@"SHT_CUDA_INFO"
	.sectionflags	@""
	.align	4


	//----- nvinfo : EIATTR_CUDA_API_VERSION
	.align		4
        /*0000*/ 	.byte	0x04, 0x37
        /*0002*/ 	.short	(.L_31 - .L_30)
.L_30:
        /*0004*/ 	.word	0x00000082


	//----- nvinfo : EIATTR_KPARAM_INFO
	.align		4
.L_31:
        /*0008*/ 	.byte	0x04, 0x17
        /*000a*/ 	.short	(.L_33 - .L_32)
.L_32:
        /*000c*/ 	.word	0x00000000
        /*0010*/ 	.short	0x0000
        /*0012*/ 	.short	0x0000
        /*0014*/ 	.byte	0x00, 0xf0, 0x01, 0x20


	//----- nvinfo : EIATTR_AT_ENTRY_FRAGMENTS
	.align		4
.L_33:
        /*0018*/ 	.byte	0x04, 0x4f
        /*001a*/ 	.short	(.L_35 - .L_34)


	//   ....[0]....
.L_34:
        /*001c*/ 	.word	0x00000006


	//----- nvinfo : EIATTR_RESERVED_SMEM_USED
	.align		4
.L_35:
        /*0020*/ 	.byte	0x01, 0x41
	.zero		2


	//----- nvinfo : EIATTR_SPARSE_MMA_MASK
	.align		4
        /*0024*/ 	.byte	0x03, 0x50
        /*0026*/ 	.short	0x0000


	//----- nvinfo : EIATTR_TCGEN05_1CTA_USED
	.align		4
        /*0028*/ 	.byte	0x01, 0x51
	.zero		2


	//----- nvinfo : EIATTR_MAXREG_COUNT
	.align		4
        /*002c*/ 	.byte	0x03, 0x1b
        /*002e*/ 	.short	0x00ff


	//----- nvinfo : EIATTR_NUM_BARRIERS
	.align		4
        /*0030*/ 	.byte	0x02, 0x4c
        /*0032*/ 	.byte	0x07
	.zero		1


	//----- nvinfo : EIATTR_EXTERNS
	.align		4
        /*0034*/ 	.byte	0x04, 0x0f
        /*0036*/ 	.short	(.L_37 - .L_36)


	//   ....[0]....
	.align		4
.L_36:
        /*0038*/ 	.word	index@(__assertfail)


	//----- nvinfo : EIATTR_MERCURY_ISA_VERSION
	.align		4
.L_37:
        /*003c*/ 	.byte	0x03, 0x5f
        /*003e*/ 	.short	0x0101


	//----- nvinfo : EIATTR_INT_WARP_WIDE_INSTR_OFFSETS
	.align		4
        /*0040*/ 	.byte	0x04, 0x31
        /*0042*/ 	.short	(.L_39 - .L_38)


	//   ....[0]....
.L_38:
        /*0044*/ 	.word	0x00005230


	//   ....[1]....
        /*0048*/ 	.word	0x00005250


	//   ....[2]....
        /*004c*/ 	.word	0x00005280


	//   ....[3]....
        /*0050*/ 	.word	0x00005dc0


	//   ....[4]....
        /*0054*/ 	.word	0x00005e30


	//   ....[5]....
        /*0058*/ 	.word	0x00005f00


	//   ....[6]....
        /*005c*/ 	.word	0x00005fb0


	//----- nvinfo : EIATTR_COOP_GROUP_MASK_REGIDS
	.align		4
.L_39:
        /*0060*/ 	.byte	0x04, 0x29
        /*0062*/ 	.short	(.L_41 - .L_40)


	//   ....[0]....
.L_40:
        /*0064*/ 	.word	0xffffffff


	//   ....[1]....
        /*0068*/ 	.word	0xffffffff


	//   ....[2]....
        /*006c*/ 	.word	0xffffffff


	//   ....[3]....
        /*0070*/ 	.word	0xffffffff


	//   ....[4]....
        /*0074*/ 	.word	0xffffffff


	//   ....[5]....
        /*0078*/ 	.word	0xffffffff


	//   ....[6]....
        /*007c*/ 	.word	0xffffffff


	//   ....[7]....
        /*0080*/ 	.word	0xffffffff


	//   ....[8]....
        /*0084*/ 	.word	0xffffffff


	//   ....[9]....
        /*0088*/ 	.word	0xffffffff


	//   ....[10]....
        /*008c*/ 	.word	0xffffffff


	//   ....[11]....
        /*0090*/ 	.word	0xffffffff


	//   ....[12]....
        /*0094*/ 	.word	0xffffffff


	//   ....[13]....
        /*0098*/ 	.word	0xffffffff


	//----- nvinfo : EIATTR_COOP_GROUP_INSTR_OFFSETS
	.align		4
.L_41:
        /*009c*/ 	.byte	0x04, 0x28
        /*009e*/ 	.short	(.L_43 - .L_42)


	//   ....[0]....
.L_42:
        /*00a0*/ 	.word	0x00000080


	//   ....[1]....
        /*00a4*/ 	.word	0x000004f0


	//   ....[2]....
        /*00a8*/ 	.word	0x00000a90


	//   ....[3]....
        /*00ac*/ 	.word	0x00000bf0


	//   ....[4]....
        /*00b0*/ 	.word	0x00000cf0


	//   ....[5]....
        /*00b4*/ 	.word	0x00000e60


	//   ....[6]....
        /*00b8*/ 	.word	0x00001000


	//   ....[7]....
        /*00bc*/ 	.word	0x000011b0


	//   ....[8]....
        /*00c0*/ 	.word	0x000025c0


	//   ....[9]....
        /*00c4*/ 	.word	0x00004570


	//   ....[10]....
        /*00c8*/ 	.word	0x00004780


	//   ....[11]....
        /*00cc*/ 	.word	0x000047b0


	//   ....[12]....
        /*00d0*/ 	.word	0x00005110


	//   ....[13]....
        /*00d4*/ 	.word	0x00005340


	//----- nvinfo : EIATTR_VRC_CTA_INIT_COUNT
	.align		4
.L_43:
        /*00d8*/ 	.byte	0x02, 0x4a
        /*00da*/ 	.byte	0x80
	.zero		1


	//----- nvinfo : EIATTR_SYSCALL_OFFSETS
	.align		4
        /*00dc*/ 	.byte	0x04, 0x46
        /*00de*/ 	.short	(.L_45 - .L_44)


	//   ....[0]....
.L_44:
        /*00e0*/ 	.word	0x00006bc0


	//   ....[1]....
        /*00e4*/ 	.word	0x00006d00


	//   ....[2]....
        /*00e8*/ 	.word	0x00007530


	//   ....[3]....
        /*00ec*/ 	.word	0x000082c0


	//----- nvinfo : EIATTR_MBARRIER_INSTR_OFFSETS
	.align		4
.L_45:
        /*00f0*/ 	.byte	0x04, 0x39
        /*00f2*/ 	.short	(.L_47 - .L_46)


	//   ....[0]....
.L_46:
        /*00f4*/ 	.word	0x00000630
        /*00f8*/ 	.word	0x000000ff
        /*00fc*/ 	.word	0x00000000
        /*0100*/ 	.short	0x0100
        /*0102*/ 	.byte	0x04
	.zero		1


	//   ....[1]....
        /*0104*/ 	.word	0x00000640
        /*0108*/ 	.word	0x000000ff
        /*010c*/ 	.word	0x00000110
        /*0110*/ 	.short	0x0100
        /*0112*/ 	.byte	0x04
	.zero		1


	//   ....[2]....
        /*0114*/ 	.word	0x00000650
        /*0118*/ 	.word	0x000000ff
        /*011c*/ 	.word	0x00000008
        /*0120*/ 	.short	0x0100
        /*0122*/ 	.byte	0x04
	.zero		1


	//   ....[3]....
        /*0124*/ 	.word	0x00000660
        /*0128*/ 	.word	0x000000ff
        /*012c*/ 	.word	0x00000118
        /*0130*/ 	.short	0x0100
        /*0132*/ 	.byte	0x04
	.zero		1


	//   ....[4]....
        /*0134*/ 	.word	0x00000670
        /*0138*/ 	.word	0x000000ff
        /*013c*/ 	.word	0x00000010
        /*0140*/ 	.short	0x0100
        /*0142*/ 	.byte	0x04
	.zero		1


	//   ....[5]....
        /*0144*/ 	.word	0x00000680
        /*0148*/ 	.word	0x000000ff
        /*014c*/ 	.word	0x00000120
        /*0150*/ 	.short	0x0100
        /*0152*/ 	.byte	0x04
	.zero		1


	//   ....[6]....
        /*0154*/ 	.word	0x00000690
        /*0158*/ 	.word	0x000000ff
        /*015c*/ 	.word	0x00000018
        /*0160*/ 	.short	0x0100
        /*0162*/ 	.byte	0x04
	.zero		1


	//   ....[7]....
        /*0164*/ 	.word	0x000006a0
        /*0168*/ 	.word	0x000000ff
        /*016c*/ 	.word	0x00000128
        /*0170*/ 	.short	0x0100
        /*0172*/ 	.byte	0x04
	.zero		1


	//   ....[8]....
        /*0174*/ 	.word	0x000006b0
        /*0178*/ 	.word	0x000000ff
        /*017c*/ 	.word	0x00000020
        /*0180*/ 	.short	0x0100
        /*0182*/ 	.byte	0x04
	.zero		1


	//   ....[9]....
        /*0184*/ 	.word	0x000006c0
        /*0188*/ 	.word	0x000000ff
        /*018c*/ 	.word	0x00000130
        /*0190*/ 	.short	0x0100
        /*0192*/ 	.byte	0x04
	.zero		1


	//   ....[10]....
        /*0194*/ 	.word	0x000006d0
        /*0198*/ 	.word	0x000000ff
        /*019c*/ 	.word	0x00000028
        /*01a0*/ 	.short	0x0100
        /*01a2*/ 	.byte	0x04
	.zero		1


	//   ....[11]....
        /*01a4*/ 	.word	0x000006e0
        /*01a8*/ 	.word	0x000000ff
        /*01ac*/ 	.word	0x00000138
        /*01b0*/ 	.short	0x0100
        /*01b2*/ 	.byte	0x04
	.zero		1


	//   ....[12]....
        /*01b4*/ 	.word	0x000006f0
        /*01b8*/ 	.word	0x000000ff
        /*01bc*/ 	.word	0x00000030
        /*01c0*/ 	.short	0x0100
        /*01c2*/ 	.byte	0x04
	.zero		1


	//   ....[13]....
        /*01c4*/ 	.word	0x00000700
        /*01c8*/ 	.word	0x000000ff
        /*01cc*/ 	.word	0x00000140
        /*01d0*/ 	.short	0x0100
        /*01d2*/ 	.byte	0x04
	.zero		1


	//   ....[14]....
        /*01d4*/ 	.word	0x00000710
        /*01d8*/ 	.word	0x000000ff
        /*01dc*/ 	.word	0x00000038
        /*01e0*/ 	.short	0x0100
        /*01e2*/ 	.byte	0x04
	.zero		1


	//   ....[15]....
        /*01e4*/ 	.word	0x00000720
        /*01e8*/ 	.word	0x000000ff
        /*01ec*/ 	.word	0x00000148
        /*01f0*/ 	.short	0x0100
        /*01f2*/ 	.byte	0x04
	.zero		1


	//   ....[16]....
        /*01f4*/ 	.word	0x00000730
        /*01f8*/ 	.word	0x000000ff
        /*01fc*/ 	.word	0x00000040
        /*0200*/ 	.short	0x0100
        /*0202*/ 	.byte	0x04
	.zero		1


	//   ....[17]....
        /*0204*/ 	.word	0x00000740
        /*0208*/ 	.word	0x000000ff
        /*020c*/ 	.word	0x00000150
        /*0210*/ 	.short	0x0100
        /*0212*/ 	.byte	0x04
	.zero		1


	//   ....[18]....
        /*0214*/ 	.word	0x00000750
        /*0218*/ 	.word	0x000000ff
        /*021c*/ 	.word	0x00000048
        /*0220*/ 	.short	0x0100
        /*0222*/ 	.byte	0x04
	.zero		1


	//   ....[19]....
        /*0224*/ 	.word	0x00000760
        /*0228*/ 	.word	0x000000ff
        /*022c*/ 	.word	0x00000158
        /*0230*/ 	.short	0x0100
        /*0232*/ 	.byte	0x04
	.zero		1


	//   ....[20]....
        /*0234*/ 	.word	0x00000770
        /*0238*/ 	.word	0x000000ff
        /*023c*/ 	.word	0x00000050
        /*0240*/ 	.short	0x0100
        /*0242*/ 	.byte	0x04
	.zero		1


	//   ....[21]....
        /*0244*/ 	.word	0x00000780
        /*0248*/ 	.word	0x000000ff
        /*024c*/ 	.word	0x00000160
        /*0250*/ 	.short	0x0100
        /*0252*/ 	.byte	0x04
	.zero		1


	//   ....[22]....
        /*0254*/ 	.word	0x00000790
        /*0258*/ 	.word	0x000000ff
        /*025c*/ 	.word	0x00000058
        /*0260*/ 	.short	0x0100
        /*0262*/ 	.byte	0x04
	.zero		1


	//   ....[23]....
        /*0264*/ 	.word	0x000007a0
        /*0268*/ 	.word	0x000000ff
        /*026c*/ 	.word	0x00000168
        /*0270*/ 	.short	0x0100
        /*0272*/ 	.byte	0x04
	.zero		1


	//   ....[24]....
        /*0274*/ 	.word	0x000007b0
        /*0278*/ 	.word	0x000000ff
        /*027c*/ 	.word	0x00000060
        /*0280*/ 	.short	0x0100
        /*0282*/ 	.byte	0x04
	.zero		1


	//   ....[25]....
        /*0284*/ 	.word	0x000007c0
        /*0288*/ 	.word	0x000000ff
        /*028c*/ 	.word	0x00000170
        /*0290*/ 	.short	0x0100
        /*0292*/ 	.byte	0x04
	.zero		1


	//   ....[26]....
        /*0294*/ 	.word	0x000007d0
        /*0298*/ 	.word	0x000000ff
        /*029c*/ 	.word	0x00000068
        /*02a0*/ 	.short	0x0100
        /*02a2*/ 	.byte	0x04
	.zero		1


	//   ....[27]....
        /*02a4*/ 	.word	0x000007e0
        /*02a8*/ 	.word	0x000000ff
        /*02ac*/ 	.word	0x00000178
        /*02b0*/ 	.short	0x0100
        /*02b2*/ 	.byte	0x04
	.zero		1


	//   ....[28]....
        /*02b4*/ 	.word	0x000007f0
        /*02b8*/ 	.word	0x000000ff
        /*02bc*/ 	.word	0x00000070
        /*02c0*/ 	.short	0x0100
        /*02c2*/ 	.byte	0x04
	.zero		1


	//   ....[29]....
        /*02c4*/ 	.word	0x00000800
        /*02c8*/ 	.word	0x000000ff
        /*02cc*/ 	.word	0x00000180
        /*02d0*/ 	.short	0x0100
        /*02d2*/ 	.byte	0x04
	.zero		1


	//   ....[30]....
        /*02d4*/ 	.word	0x00000810
        /*02d8*/ 	.word	0x000000ff
        /*02dc*/ 	.word	0x00000078
        /*02e0*/ 	.short	0x0100
        /*02e2*/ 	.byte	0x04
	.zero		1


	//   ....[31]....
        /*02e4*/ 	.word	0x00000820
        /*02e8*/ 	.word	0x000000ff
        /*02ec*/ 	.word	0x00000188
        /*02f0*/ 	.short	0x0100
        /*02f2*/ 	.byte	0x04
	.zero		1


	//   ....[32]....
        /*02f4*/ 	.word	0x00000830
        /*02f8*/ 	.word	0x000000ff
        /*02fc*/ 	.word	0x00000080
        /*0300*/ 	.short	0x0100
        /*0302*/ 	.byte	0x04
	.zero		1


	//   ....[33]....
        /*0304*/ 	.word	0x00000840
        /*0308*/ 	.word	0x000000ff
        /*030c*/ 	.word	0x00000190
        /*0310*/ 	.short	0x0100
        /*0312*/ 	.byte	0x04
	.zero		1


	//   ....[34]....
        /*0314*/ 	.word	0x00000850
        /*0318*/ 	.word	0x000000ff
        /*031c*/ 	.word	0x00000088
        /*0320*/ 	.short	0x0100
        /*0322*/ 	.byte	0x04
	.zero		1


	//   ....[35]....
        /*0324*/ 	.word	0x00000860
        /*0328*/ 	.word	0x000000ff
        /*032c*/ 	.word	0x00000198
        /*0330*/ 	.short	0x0100
        /*0332*/ 	.byte	0x04
	.zero		1


	//   ....[36]....
        /*0334*/ 	.word	0x00000870
        /*0338*/ 	.word	0x000000ff
        /*033c*/ 	.word	0x00000090
        /*0340*/ 	.short	0x0100
        /*0342*/ 	.byte	0x04
	.zero		1


	//   ....[37]....
        /*0344*/ 	.word	0x00000880
        /*0348*/ 	.word	0x000000ff
        /*034c*/ 	.word	0x000001a0
        /*0350*/ 	.short	0x0100
        /*0352*/ 	.byte	0x04
	.zero		1


	//   ....[38]....
        /*0354*/ 	.word	0x00000890
        /*0358*/ 	.word	0x000000ff
        /*035c*/ 	.word	0x00000098
        /*0360*/ 	.short	0x0100
        /*0362*/ 	.byte	0x04
	.zero		1


	//   ....[39]....
        /*0364*/ 	.word	0x000008a0
        /*0368*/ 	.word	0x000000ff
        /*036c*/ 	.word	0x000001a8
        /*0370*/ 	.short	0x0100
        /*0372*/ 	.byte	0x04
	.zero		1


	//   ....[40]....
        /*0374*/ 	.word	0x000008b0
        /*0378*/ 	.word	0x000000ff
        /*037c*/ 	.word	0x000000a0
        /*0380*/ 	.short	0x0100
        /*0382*/ 	.byte	0x04
	.zero		1


	//   ....[41]....
        /*0384*/ 	.word	0x000008c0
        /*0388*/ 	.word	0x000000ff
        /*038c*/ 	.word	0x000001b0
        /*0390*/ 	.short	0x0100
        /*0392*/ 	.byte	0x04
	.zero		1


	//   ....[42]....
        /*0394*/ 	.word	0x000008d0
        /*0398*/ 	.word	0x000000ff
        /*039c*/ 	.word	0x000000a8
        /*03a0*/ 	.short	0x0100
        /*03a2*/ 	.byte	0x04
	.zero		1


	//   ....[43]....
        /*03a4*/ 	.word	0x000008e0
        /*03a8*/ 	.word	0x000000ff
        /*03ac*/ 	.word	0x000001b8
        /*03b0*/ 	.short	0x0100
        /*03b2*/ 	.byte	0x04
	.zero		1


	//   ....[44]....
        /*03b4*/ 	.word	0x000008f0
        /*03b8*/ 	.word	0x000000ff
        /*03bc*/ 	.word	0x000000b0
        /*03c0*/ 	.short	0x0100
        /*03c2*/ 	.byte	0x04
	.zero		1


	//   ....[45]....
        /*03c4*/ 	.word	0x00000900
        /*03c8*/ 	.word	0x000000ff
        /*03cc*/ 	.word	0x000001c0
        /*03d0*/ 	.short	0x0100
        /*03d2*/ 	.byte	0x04
	.zero		1


	//   ....[46]....
        /*03d4*/ 	.word	0x00000910
        /*03d8*/ 	.word	0x000000ff
        /*03dc*/ 	.word	0x000000b8
        /*03e0*/ 	.short	0x0100
        /*03e2*/ 	.byte	0x04
	.zero		1


	//   ....[47]....
        /*03e4*/ 	.word	0x00000920
        /*03e8*/ 	.word	0x000000ff
        /*03ec*/ 	.word	0x000001c8
        /*03f0*/ 	.short	0x0100
        /*03f2*/ 	.byte	0x04
	.zero		1


	//   ....[48]....
        /*03f4*/ 	.word	0x00000930
        /*03f8*/ 	.word	0x000000ff
        /*03fc*/ 	.word	0x000000c0
        /*0400*/ 	.short	0x0100
        /*0402*/ 	.byte	0x04
	.zero		1


	//   ....[49]....
        /*0404*/ 	.word	0x00000940
        /*0408*/ 	.word	0x000000ff
        /*040c*/ 	.word	0x000001d0
        /*0410*/ 	.short	0x0100
        /*0412*/ 	.byte	0x04
	.zero		1


	//   ....[50]....
        /*0414*/ 	.word	0x00000950
        /*0418*/ 	.word	0x000000ff
        /*041c*/ 	.word	0x000000c8
        /*0420*/ 	.short	0x0100
        /*0422*/ 	.byte	0x04
	.zero		1


	//   ....[51]....
        /*0424*/ 	.word	0x00000960
        /*0428*/ 	.word	0x000000ff
        /*042c*/ 	.word	0x000001d8
        /*0430*/ 	.short	0x0100
        /*0432*/ 	.byte	0x04
	.zero		1


	//   ....[52]....
        /*0434*/ 	.word	0x00000970
        /*0438*/ 	.word	0x000000ff
        /*043c*/ 	.word	0x000000d0
        /*0440*/ 	.short	0x0100
        /*0442*/ 	.byte	0x04
	.zero		1


	//   ....[53]....
        /*0444*/ 	.word	0x00000980
        /*0448*/ 	.word	0x000000ff
        /*044c*/ 	.word	0x000001e0
        /*0450*/ 	.short	0x0100
        /*0452*/ 	.byte	0x04
	.zero		1


	//   ....[54]....
        /*0454*/ 	.word	0x00000990
        /*0458*/ 	.word	0x000000ff
        /*045c*/ 	.word	0x000000d8
        /*0460*/ 	.short	0x0100
        /*0462*/ 	.byte	0x04
	.zero		1


	//   ....[55]....
        /*0464*/ 	.word	0x000009a0
        /*0468*/ 	.word	0x000000ff
        /*046c*/ 	.word	0x000001e8
        /*0470*/ 	.short	0x0100
        /*0472*/ 	.byte	0x04
	.zero		1


	//   ....[56]....
        /*0474*/ 	.word	0x000009b0
        /*0478*/ 	.word	0x000000ff
        /*047c*/ 	.word	0x000000e0
        /*0480*/ 	.short	0x0100
        /*0482*/ 	.byte	0x04
	.zero		1


	//   ....[57]....
        /*0484*/ 	.word	0x000009c0
        /*0488*/ 	.word	0x000000ff
        /*048c*/ 	.word	0x000001f0
        /*0490*/ 	.short	0x0100
        /*0492*/ 	.byte	0x04
	.zero		1


	//   ....[58]....
        /*0494*/ 	.word	0x000009d0
        /*0498*/ 	.word	0x000000ff
        /*049c*/ 	.word	0x000000e8
        /*04a0*/ 	.short	0x0100
        /*04a2*/ 	.byte	0x04
	.zero		1


	//   ....[59]....
        /*04a4*/ 	.word	0x000009e0
        /*04a8*/ 	.word	0x000000ff
        /*04ac*/ 	.word	0x000001f8
        /*04b0*/ 	.short	0x0100
        /*04b2*/ 	.byte	0x04
	.zero		1


	//   ....[60]....
        /*04b4*/ 	.word	0x000009f0
        /*04b8*/ 	.word	0x000000ff
        /*04bc*/ 	.word	0x000000f0
        /*04c0*/ 	.short	0x0100
        /*04c2*/ 	.byte	0x04
	.zero		1


	//   ....[61]....
        /*04c4*/ 	.word	0x00000a00
        /*04c8*/ 	.word	0x000000ff
        /*04cc*/ 	.word	0x00000200
        /*04d0*/ 	.short	0x0100
        /*04d2*/ 	.byte	0x04
	.zero		1


	//   ....[62]....
        /*04d4*/ 	.word	0x00000a10
        /*04d8*/ 	.word	0x000000ff
        /*04dc*/ 	.word	0x000000f8
        /*04e0*/ 	.short	0x0100
        /*04e2*/ 	.byte	0x04
	.zero		1


	//   ....[63]....
        /*04e4*/ 	.word	0x00000a20
        /*04e8*/ 	.word	0x000000ff
        /*04ec*/ 	.word	0x00000208
        /*04f0*/ 	.short	0x0100
        /*04f2*/ 	.byte	0x04
	.zero		1


	//   ....[64]....
        /*04f4*/ 	.word	0x00000a30
        /*04f8*/ 	.word	0x000000ff
        /*04fc*/ 	.word	0x00000100
        /*0500*/ 	.short	0x0100
        /*0502*/ 	.byte	0x04
	.zero		1


	//   ....[65]....
        /*0504*/ 	.word	0x00000a40
        /*0508*/ 	.word	0x000000ff
        /*050c*/ 	.word	0x00000210
        /*0510*/ 	.short	0x0100
        /*0512*/ 	.byte	0x04
	.zero		1


	//   ....[66]....
        /*0514*/ 	.word	0x00000a50
        /*0518*/ 	.word	0x000000ff
        /*051c*/ 	.word	0x00000108
        /*0520*/ 	.short	0x0100
        /*0522*/ 	.byte	0x04
	.zero		1


	//   ....[67]....
        /*0524*/ 	.word	0x00000a60
        /*0528*/ 	.word	0x000000ff
        /*052c*/ 	.word	0x00000218
        /*0530*/ 	.short	0x0100
        /*0532*/ 	.byte	0x04
	.zero		1


	//   ....[68]....
        /*0534*/ 	.word	0x00000ba0
        /*0538*/ 	.word	0x000000ff
        /*053c*/ 	.word	0x00000220
        /*0540*/ 	.short	0x0100
        /*0542*/ 	.byte	0x04
	.zero		1


	//   ....[69]....
        /*0544*/ 	.word	0x00000bb0
        /*0548*/ 	.word	0x000000ff
        /*054c*/ 	.word	0x00000230
        /*0550*/ 	.short	0x0100
        /*0552*/ 	.byte	0x04
	.zero		1


	//   ....[70]....
        /*0554*/ 	.word	0x00000bc0
        /*0558*/ 	.word	0x000000ff
        /*055c*/ 	.word	0x00000228
        /*0560*/ 	.short	0x0100
        /*0562*/ 	.byte	0x04
	.zero		1


	//   ....[71]....
        /*0564*/ 	.word	0x00000bd0
        /*0568*/ 	.word	0x000000ff
        /*056c*/ 	.word	0x00000238
        /*0570*/ 	.short	0x0100
        /*0572*/ 	.byte	0x04
	.zero		1


	//   ....[72]....
        /*0574*/ 	.word	0x00000cc0
        /*0578*/ 	.word	0x000000ff
        /*057c*/ 	.word	0x00000240
        /*0580*/ 	.short	0x0100
        /*0582*/ 	.byte	0x06
	.zero		1


	//   ....[73]....
        /*0584*/ 	.word	0x00000cd0
        /*0588*/ 	.word	0x000000ff
        /*058c*/ 	.word	0x00000248
        /*0590*/ 	.short	0x0100
        /*0592*/ 	.byte	0x06
	.zero		1


	//   ....[74]....
        /*0594*/ 	.word	0x00000e10
        /*0598*/ 	.word	0x000000ff
        /*059c*/ 	.word	0x00000250
        /*05a0*/ 	.short	0x0100
        /*05a2*/ 	.byte	0x06
	.zero		1


	//   ....[75]....
        /*05a4*/ 	.word	0x00000e20
        /*05a8*/ 	.word	0x000000ff
        /*05ac*/ 	.word	0x00000260
        /*05b0*/ 	.short	0x0100
        /*05b2*/ 	.byte	0x06
	.zero		1


	//   ....[76]....
        /*05b4*/ 	.word	0x00000e30
        /*05b8*/ 	.word	0x000000ff
        /*05bc*/ 	.word	0x00000258
        /*05c0*/ 	.short	0x0100
        /*05c2*/ 	.byte	0x06
	.zero		1


	//   ....[77]....
        /*05c4*/ 	.word	0x00000e40
        /*05c8*/ 	.word	0x000000ff
        /*05cc*/ 	.word	0x00000268
        /*05d0*/ 	.short	0x0100
        /*05d2*/ 	.byte	0x06
	.zero		1


	//   ....[78]....
        /*05d4*/ 	.word	0x00000f70
        /*05d8*/ 	.word	0x000000ff
        /*05dc*/ 	.word	0x00000270
        /*05e0*/ 	.short	0x0100
        /*05e2*/ 	.byte	0x04
	.zero		1


	//   ....[79]....
        /*05e4*/ 	.word	0x00000f80
        /*05e8*/ 	.word	0x000000ff
        /*05ec*/ 	.word	0x00000290
        /*05f0*/ 	.short	0x0100
        /*05f2*/ 	.byte	0x04
	.zero		1


	//   ....[80]....
        /*05f4*/ 	.word	0x00000f90
        /*05f8*/ 	.word	0x000000ff
        /*05fc*/ 	.word	0x00000278
        /*0600*/ 	.short	0x0100
        /*0602*/ 	.byte	0x04
	.zero		1


	//   ....[81]....
        /*0604*/ 	.word	0x00000fa0
        /*0608*/ 	.word	0x000000ff
        /*060c*/ 	.word	0x00000298
        /*0610*/ 	.short	0x0100
        /*0612*/ 	.byte	0x04
	.zero		1


	//   ....[82]....
        /*0614*/ 	.word	0x00000fb0
        /*0618*/ 	.word	0x000000ff
        /*061c*/ 	.word	0x00000280
        /*0620*/ 	.short	0x0100
        /*0622*/ 	.byte	0x04
	.zero		1


	//   ....[83]....
        /*0624*/ 	.word	0x00000fc0
        /*0628*/ 	.word	0x000000ff
        /*062c*/ 	.word	0x000002a0
        /*0630*/ 	.short	0x0100
        /*0632*/ 	.byte	0x04
	.zero		1


	//   ....[84]....
        /*0634*/ 	.word	0x00000fd0
        /*0638*/ 	.word	0x000000ff
        /*063c*/ 	.word	0x00000288
        /*0640*/ 	.short	0x0100
        /*0642*/ 	.byte	0x04
	.zero		1


	//   ....[85]....
        /*0644*/ 	.word	0x00000fe0
        /*0648*/ 	.word	0x000000ff
        /*064c*/ 	.word	0x000002a8
        /*0650*/ 	.short	0x0100
        /*0652*/ 	.byte	0x04
	.zero		1


	//   ....[86]....
        /*0654*/ 	.word	0x000010d0
        /*0658*/ 	.word	0x000000ff
        /*065c*/ 	.word	0x000002b0
        /*0660*/ 	.short	0x0100
        /*0662*/ 	.byte	0x04
	.zero		1


	//   ....[87]....
        /*0664*/ 	.word	0x000010e0
        /*0668*/ 	.word	0x000000ff
        /*066c*/ 	.word	0x000002c0
        /*0670*/ 	.short	0x0100
        /*0672*/ 	.byte	0x04
	.zero		1


	//   ....[88]....
        /*0674*/ 	.word	0x000010f0
        /*0678*/ 	.word	0x000000ff
        /*067c*/ 	.word	0x000002b8
        /*0680*/ 	.short	0x0100
        /*0682*/ 	.byte	0x04
	.zero		1


	//   ....[89]....
        /*0684*/ 	.word	0x00001100
        /*0688*/ 	.word	0x000000ff
        /*068c*/ 	.word	0x000002c8
        /*0690*/ 	.short	0x0100
        /*0692*/ 	.byte	0x04
	.zero		1


	//   ....[90]....
        /*0694*/ 	.word	0x00001e50
        /*0698*/ 	.word	0x00000000
        /*069c*/ 	.word	0x000002c0
        /*06a0*/ 	.short	0x010a
        /*06a2*/ 	.byte	0xff
	.zero		1


	//   ....[91]....
        /*06a4*/ 	.word	0x00001e70
        /*06a8*/ 	.word	0x00000000
        /*06ac*/ 	.word	0x000002b0
        /*06b0*/ 	.short	0x0101
        /*06b2*/ 	.byte	0xff
	.zero		1


	//   ....[92]....
        /*06b4*/ 	.word	0x00001f30
        /*06b8*/ 	.word	0x000000ff
        /*06bc*/ 	.word	0x00000110
        /*06c0*/ 	.short	0x010a
        /*06c2*/ 	.byte	0x04
	.zero		1


	//   ....[93]....
        /*06c4*/ 	.word	0x00001fc0
        /*06c8*/ 	.word	0x000000ff
        /*06cc*/ 	.word	0x00000110
        /*06d0*/ 	.short	0x010a
        /*06d2*/ 	.byte	0x21
	.zero		1


	//   ....[94]....
        /*06d4*/ 	.word	0x00002150
        /*06d8*/ 	.word	0x000000ff
        /*06dc*/ 	.word	0x00000110
        /*06e0*/ 	.short	0x010a
        /*06e2*/ 	.byte	0x05
	.zero		1


	//   ....[95]....
        /*06e4*/ 	.word	0x00002280
        /*06e8*/ 	.word	0x000000ff
        /*06ec*/ 	.word	0x00000248
        /*06f0*/ 	.short	0x0101
        /*06f2*/ 	.byte	0x15
	.zero		1


	//   ....[96]....
        /*06f4*/ 	.word	0x000022a0
        /*06f8*/ 	.word	0x000000ff
        /*06fc*/ 	.word	0x00000110
        /*0700*/ 	.short	0x010a
        /*0702*/ 	.byte	0x04
	.zero		1


	//   ....[97]....
        /*0704*/ 	.word	0x00002320
        /*0708*/ 	.word	0x000000ff
        /*070c*/ 	.word	0x00000110
        /*0710*/ 	.short	0x010a
        /*0712*/ 	.byte	0x11
	.zero		1


	//   ....[98]....
        /*0714*/ 	.word	0x000024b0
        /*0718*/ 	.word	0x000000ff
        /*071c*/ 	.word	0x00000110
        /*0720*/ 	.short	0x010a
        /*0722*/ 	.byte	0x05
	.zero		1


	//   ....[99]....
        /*0724*/ 	.word	0x000025f0
        /*0728*/ 	.word	0x00000003
        /*072c*/ 	.word	0x00000250
        /*0730*/ 	.short	0x010a
        /*0732*/ 	.byte	0xff
	.zero		1


	//   ....[100]....
        /*0734*/ 	.word	0x00002740
        /*0738*/ 	.word	0x00000000
        /*073c*/ 	.word	0x00000000
        /*0740*/ 	.short	0x0101
        /*0742*/ 	.byte	0xff
	.zero		1


	//   ....[101]....
        /*0744*/ 	.word	0x00002ce0
        /*0748*/ 	.word	0x000000ff
        /*074c*/ 	.word	0x00000000
        /*0750*/ 	.short	0x010a
        /*0752*/ 	.byte	0x04
	.zero		1


	//   ....[102]....
        /*0754*/ 	.word	0x00002d70
        /*0758*/ 	.word	0x000000ff
        /*075c*/ 	.word	0x00000000
        /*0760*/ 	.short	0x010a
        /*0762*/ 	.byte	0x05
	.zero		1


	//   ....[103]....
        /*0764*/ 	.word	0x00002e00
        /*0768*/ 	.word	0x000000ff
        /*076c*/ 	.word	0x00000000
        /*0770*/ 	.short	0x010a
        /*0772*/ 	.byte	0x05
	.zero		1


	//   ....[104]....
        /*0774*/ 	.word	0x00002e90
        /*0778*/ 	.word	0x000000ff
        /*077c*/ 	.word	0x00000000
        /*0780*/ 	.short	0x010a
        /*0782*/ 	.byte	0x05
	.zero		1


	//   ....[105]....
        /*0784*/ 	.word	0x00002f20
        /*0788*/ 	.word	0x000000ff
        /*078c*/ 	.word	0x00000000
        /*0790*/ 	.short	0x010a
        /*0792*/ 	.byte	0x05
	.zero		1


	//   ....[106]....
        /*0794*/ 	.word	0x00002fb0
        /*0798*/ 	.word	0x000000ff
        /*079c*/ 	.word	0x00000000
        /*07a0*/ 	.short	0x010a
        /*07a2*/ 	.byte	0x05
	.zero		1


	//   ....[107]....
        /*07a4*/ 	.word	0x00003040
        /*07a8*/ 	.word	0x000000ff
        /*07ac*/ 	.word	0x00000000
        /*07b0*/ 	.short	0x010a
        /*07b2*/ 	.byte	0x05
	.zero		1


	//   ....[108]....
        /*07b4*/ 	.word	0x000030d0
        /*07b8*/ 	.word	0x000000ff
        /*07bc*/ 	.word	0x00000000
        /*07c0*/ 	.short	0x010a
        /*07c2*/ 	.byte	0x05
	.zero		1


	//   ....[109]....
        /*07c4*/ 	.word	0x00003160
        /*07c8*/ 	.word	0x000000ff
        /*07cc*/ 	.word	0x00000000
        /*07d0*/ 	.short	0x010a
        /*07d2*/ 	.byte	0x05
	.zero		1


	//   ....[110]....
        /*07d4*/ 	.word	0x000031f0
        /*07d8*/ 	.word	0x000000ff
        /*07dc*/ 	.word	0x00000000
        /*07e0*/ 	.short	0x010a
        /*07e2*/ 	.byte	0x05
	.zero		1


	//   ....[111]....
        /*07e4*/ 	.word	0x00003280
        /*07e8*/ 	.word	0x000000ff
        /*07ec*/ 	.word	0x00000000
        /*07f0*/ 	.short	0x010a
        /*07f2*/ 	.byte	0x05
	.zero		1


	//   ....[112]....
        /*07f4*/ 	.word	0x00003310
        /*07f8*/ 	.word	0x000000ff
        /*07fc*/ 	.word	0x00000000
        /*0800*/ 	.short	0x010a
        /*0802*/ 	.byte	0x05
	.zero		1


	//   ....[113]....
        /*0804*/ 	.word	0x000033a0
        /*0808*/ 	.word	0x000000ff
        /*080c*/ 	.word	0x00000000
        /*0810*/ 	.short	0x010a
        /*0812*/ 	.byte	0x05
	.zero		1


	//   ....[114]....
        /*0814*/ 	.word	0x00003430
        /*0818*/ 	.word	0x000000ff
        /*081c*/ 	.word	0x00000000
        /*0820*/ 	.short	0x010a
        /*0822*/ 	.byte	0x05
	.zero		1


	//   ....[115]....
        /*0824*/ 	.word	0x000034c0
        /*0828*/ 	.word	0x000000ff
        /*082c*/ 	.word	0x00000000
        /*0830*/ 	.short	0x010a
        /*0832*/ 	.byte	0x05
	.zero		1


	//   ....[116]....
        /*0834*/ 	.word	0x00003550
        /*0838*/ 	.word	0x000000ff
        /*083c*/ 	.word	0x00000000
        /*0840*/ 	.short	0x010a
        /*0842*/ 	.byte	0x05
	.zero		1


	//   ....[117]....
        /*0844*/ 	.word	0x000035e0
        /*0848*/ 	.word	0x000000ff
        /*084c*/ 	.word	0x00000000
        /*0850*/ 	.short	0x010a
        /*0852*/ 	.byte	0x05
	.zero		1


	//   ....[118]....
        /*0854*/ 	.word	0x00003670
        /*0858*/ 	.word	0x000000ff
        /*085c*/ 	.word	0x00000000
        /*0860*/ 	.short	0x010a
        /*0862*/ 	.byte	0x05
	.zero		1


	//   ....[119]....
        /*0864*/ 	.word	0x00003700
        /*0868*/ 	.word	0x000000ff
        /*086c*/ 	.word	0x00000000
        /*0870*/ 	.short	0x010a
        /*0872*/ 	.byte	0x05
	.zero		1


	//   ....[120]....
        /*0874*/ 	.word	0x00003790
        /*0878*/ 	.word	0x000000ff
        /*087c*/ 	.word	0x00000000
        /*0880*/ 	.short	0x010a
        /*0882*/ 	.byte	0x05
	.zero		1


	//   ....[121]....
        /*0884*/ 	.word	0x00003820
        /*0888*/ 	.word	0x000000ff
        /*088c*/ 	.word	0x00000000
        /*0890*/ 	.short	0x010a
        /*0892*/ 	.byte	0x05
	.zero		1


	//   ....[122]....
        /*0894*/ 	.word	0x000038b0
        /*0898*/ 	.word	0x000000ff
        /*089c*/ 	.word	0x00000000
        /*08a0*/ 	.short	0x010a
        /*08a2*/ 	.byte	0x05
	.zero		1


	//   ....[123]....
        /*08a4*/ 	.word	0x00003940
        /*08a8*/ 	.word	0x000000ff
        /*08ac*/ 	.word	0x00000000
        /*08b0*/ 	.short	0x010a
        /*08b2*/ 	.byte	0x05
	.zero		1


	//   ....[124]....
        /*08b4*/ 	.word	0x000039d0
        /*08b8*/ 	.word	0x000000ff
        /*08bc*/ 	.word	0x00000000
        /*08c0*/ 	.short	0x010a
        /*08c2*/ 	.byte	0x05
	.zero		1


	//   ....[125]....
        /*08c4*/ 	.word	0x00003a60
        /*08c8*/ 	.word	0x000000ff
        /*08cc*/ 	.word	0x00000000
        /*08d0*/ 	.short	0x010a
        /*08d2*/ 	.byte	0x05
	.zero		1


	//   ....[126]....
        /*08d4*/ 	.word	0x00003af0
        /*08d8*/ 	.word	0x000000ff
        /*08dc*/ 	.word	0x00000000
        /*08e0*/ 	.short	0x010a
        /*08e2*/ 	.byte	0x05
	.zero		1


	//   ....[127]....
        /*08e4*/ 	.word	0x00003b80
        /*08e8*/ 	.word	0x000000ff
        /*08ec*/ 	.word	0x00000000
        /*08f0*/ 	.short	0x010a
        /*08f2*/ 	.byte	0x05
	.zero		1


	//   ....[128]....
        /*08f4*/ 	.word	0x00003c10
        /*08f8*/ 	.word	0x000000ff
        /*08fc*/ 	.word	0x00000000
        /*0900*/ 	.short	0x010a
        /*0902*/ 	.byte	0x05
	.zero		1


	//   ....[129]....
        /*0904*/ 	.word	0x00003ca0
        /*0908*/ 	.word	0x000000ff
        /*090c*/ 	.word	0x00000000
        /*0910*/ 	.short	0x010a
        /*0912*/ 	.byte	0x05
	.zero		1


	//   ....[130]....
        /*0914*/ 	.word	0x00003d30
        /*0918*/ 	.word	0x000000ff
        /*091c*/ 	.word	0x00000000
        /*0920*/ 	.short	0x010a
        /*0922*/ 	.byte	0x05
	.zero		1


	//   ....[131]....
        /*0924*/ 	.word	0x00003dc0
        /*0928*/ 	.word	0x000000ff
        /*092c*/ 	.word	0x00000000
        /*0930*/ 	.short	0x010a
        /*0932*/ 	.byte	0x05
	.zero		1


	//   ....[132]....
        /*0934*/ 	.word	0x00003e50
        /*0938*/ 	.word	0x000000ff
        /*093c*/ 	.word	0x00000000
        /*0940*/ 	.short	0x010a
        /*0942*/ 	.byte	0x05
	.zero		1


	//   ....[133]....
        /*0944*/ 	.word	0x00003ee0
        /*0948*/ 	.word	0x000000ff
        /*094c*/ 	.word	0x00000000
        /*0950*/ 	.short	0x010a
        /*0952*/ 	.byte	0x05
	.zero		1


	//   ....[134]....
        /*0954*/ 	.word	0x00003f80
        /*0958*/ 	.word	0x00000000
        /*095c*/ 	.word	0x00000000
        /*0960*/ 	.short	0x010a
        /*0962*/ 	.byte	0xff
	.zero		1


	//   ....[135]....
        /*0964*/ 	.word	0x000040c0
        /*0968*/ 	.word	0x00000002
        /*096c*/ 	.word	0x000002b0
        /*0970*/ 	.short	0x010a
        /*0972*/ 	.byte	0xff
	.zero		1


	//   ....[136]....
        /*0974*/ 	.word	0x00004120
        /*0978*/ 	.word	0x00000004
        /*097c*/ 	.word	0x00000000
        /*0980*/ 	.short	0x0101
        /*0982*/ 	.byte	0xff
	.zero		1


	//   ....[137]....
        /*0984*/ 	.word	0x00004140
        /*0988*/ 	.word	0x000000ff
        /*098c*/ 	.word	0x00000260
        /*0990*/ 	.short	0x010a
        /*0992*/ 	.byte	0x04
	.zero		1


	//   ....[138]....
        /*0994*/ 	.word	0x00004260
        /*0998*/ 	.word	0x00000002
        /*099c*/ 	.word	0x00000250
        /*09a0*/ 	.short	0x010a
        /*09a2*/ 	.byte	0xff
	.zero		1


	//   ....[139]....
        /*09a4*/ 	.word	0x00004370
        /*09a8*/ 	.word	0x00000002
        /*09ac*/ 	.word	0x00000000
        /*09b0*/ 	.short	0x0101
        /*09b2*/ 	.byte	0xff
	.zero		1


	//   ....[140]....
        /*09b4*/ 	.word	0x00004400
        /*09b8*/ 	.word	0x000000ff
        /*09bc*/ 	.word	0x00000260
        /*09c0*/ 	.short	0x0106
        /*09c2*/ 	.byte	0x04
	.zero		1


	//   ....[141]....
        /*09c4*/ 	.word	0x00004420
        /*09c8*/ 	.word	0x000000ff
        /*09cc*/ 	.word	0x00000260
        /*09d0*/ 	.short	0x010a
        /*09d2*/ 	.byte	0x04
	.zero		1


	//   ....[142]....
        /*09d4*/ 	.word	0x000044b0
        /*09d8*/ 	.word	0x000000ff
        /*09dc*/ 	.word	0x00000260
        /*09e0*/ 	.short	0x0106
        /*09e2*/ 	.byte	0x07
	.zero		1


	//   ....[143]....
        /*09e4*/ 	.word	0x000044f0
        /*09e8*/ 	.word	0x00000000
        /*09ec*/ 	.word	0x00000260
        /*09f0*/ 	.short	0x010a
        /*09f2*/ 	.byte	0xff
	.zero		1


	//   ....[144]....
        /*09f4*/ 	.word	0x000049f0
        /*09f8*/ 	.word	0x00000000
        /*09fc*/ 	.word	0x00000250
        /*0a00*/ 	.short	0x010a
        /*0a02*/ 	.byte	0xff
	.zero		1


	//   ....[145]....
        /*0a04*/ 	.word	0x00004af0
        /*0a08*/ 	.word	0x00000003
        /*0a0c*/ 	.word	0x00000000
        /*0a10*/ 	.short	0x0101
        /*0a12*/ 	.byte	0xff
	.zero		1


	//   ....[146]....
        /*0a14*/ 	.word	0x00004b00
        /*0a18*/ 	.word	0x000000ff
        /*0a1c*/ 	.word	0x00000000
        /*0a20*/ 	.short	0x010a
        /*0a22*/ 	.byte	0x04
	.zero		1


	//   ....[147]....
        /*0a24*/ 	.word	0x00004b20
        /*0a28*/ 	.word	0x000000ff
        /*0a2c*/ 	.word	0x00000290
        /*0a30*/ 	.short	0x010a
        /*0a32*/ 	.byte	0x13
	.zero		1


	//   ....[148]....
        /*0a34*/ 	.word	0x00004c60
        /*0a38*/ 	.word	0x000000ff
        /*0a3c*/ 	.word	0x00000000
        /*0a40*/ 	.short	0x010a
        /*0a42*/ 	.byte	0x06
	.zero		1


	//   ....[149]....
        /*0a44*/ 	.word	0x00004d60
        /*0a48*/ 	.word	0x000000ff
        /*0a4c*/ 	.word	0x00000000
        /*0a50*/ 	.short	0x010a
        /*0a52*/ 	.byte	0x04
	.zero		1


	//   ....[150]....
        /*0a54*/ 	.word	0x00004f40
        /*0a58*/ 	.word	0x000000ff
        /*0a5c*/ 	.word	0x00000000
        /*0a60*/ 	.short	0x010a
        /*0a62*/ 	.byte	0x04
	.zero		1


	//   ....[151]....
        /*0a64*/ 	.word	0x00004fd0
        /*0a68*/ 	.word	0x000000ff
        /*0a6c*/ 	.word	0x00000000
        /*0a70*/ 	.short	0x010a
        /*0a72*/ 	.byte	0x05
	.zero		1


	//   ....[152]....
        /*0a74*/ 	.word	0x00005060
        /*0a78*/ 	.word	0x000000ff
        /*0a7c*/ 	.word	0x00000000
        /*0a80*/ 	.short	0x010a
        /*0a82*/ 	.byte	0x05
	.zero		1


	//   ....[153]....
        /*0a84*/ 	.word	0x000050f0
        /*0a88*/ 	.word	0x000000ff
        /*0a8c*/ 	.word	0x00000000
        /*0a90*/ 	.short	0x010a
        /*0a92*/ 	.byte	0x04
	.zero		1


	//   ....[154]....
        /*0a94*/ 	.word	0x000055c0
        /*0a98*/ 	.word	0x0000000c
        /*0a9c*/ 	.word	0x00000250
        /*0aa0*/ 	.short	0x010a
        /*0aa2*/ 	.byte	0xff
	.zero		1


	//   ....[155]....
        /*0aa4*/ 	.word	0x00005730
        /*0aa8*/ 	.word	0x00000000
        /*0aac*/ 	.word	0x00000000
        /*0ab0*/ 	.short	0x0101
        /*0ab2*/ 	.byte	0xff
	.zero		1


	//   ....[156]....
        /*0ab4*/ 	.word	0x00005bc0
        /*0ab8*/ 	.word	0x000000ff
        /*0abc*/ 	.word	0x00000248
        /*0ac0*/ 	.short	0x010a
        /*0ac2*/ 	.byte	0x15
	.zero		1


	//   ....[157]....
        /*0ac4*/ 	.word	0x00005d40
        /*0ac8*/ 	.word	0x000000ff
        /*0acc*/ 	.word	0x00000230
        /*0ad0*/ 	.short	0x010a
        /*0ad2*/ 	.byte	0x15
	.zero		1


	//   ....[158]....
        /*0ad4*/ 	.word	0x00005eb0
        /*0ad8*/ 	.word	0x000000ff
        /*0adc*/ 	.word	0x00000220
        /*0ae0*/ 	.short	0x010b
        /*0ae2*/ 	.byte	0x15
	.zero		1


	//   ....[159]....
        /*0ae4*/ 	.word	0x00005ec0
        /*0ae8*/ 	.word	0x000000ff
        /*0aec*/ 	.word	0x00000000
        /*0af0*/ 	.short	0x0101
        /*0af2*/ 	.byte	0x22
	.zero		1


	//   ....[160]....
        /*0af4*/ 	.word	0x00005ed0
        /*0af8*/ 	.word	0x000000ff
        /*0afc*/ 	.word	0x00000238
        /*0b00*/ 	.short	0x010a
        /*0b02*/ 	.byte	0x15
	.zero		1


	//   ....[161]....
        /*0b04*/ 	.word	0x000060b0
        /*0b08*/ 	.word	0x000000ff
        /*0b0c*/ 	.word	0x00000228
        /*0b10*/ 	.short	0x010b
        /*0b12*/ 	.byte	0x15
	.zero		1


	//   ....[162]....
        /*0b14*/ 	.word	0x000060c0
        /*0b18*/ 	.word	0x000000ff
        /*0b1c*/ 	.word	0x00000000
        /*0b20*/ 	.short	0x0101
        /*0b22*/ 	.byte	0x21
	.zero		1


	//   ....[163]....
        /*0b24*/ 	.word	0x000060f0
        /*0b28*/ 	.word	0x000000ff
        /*0b2c*/ 	.word	0x00000230
        /*0b30*/ 	.short	0x010a
        /*0b32*/ 	.byte	0x15
	.zero		1


	//   ....[164]....
        /*0b34*/ 	.word	0x00006130
        /*0b38*/ 	.word	0x00000000
        /*0b3c*/ 	.word	0x00000238
        /*0b40*/ 	.short	0x010a
        /*0b42*/ 	.byte	0xff
	.zero		1


	//   ....[165]....
        /*0b44*/ 	.word	0x00006460
        /*0b48*/ 	.word	0x00000003
        /*0b4c*/ 	.word	0x00000250
        /*0b50*/ 	.short	0x010a
        /*0b52*/ 	.byte	0xff
	.zero		1


	//   ....[166]....
        /*0b54*/ 	.word	0x000065e0
        /*0b58*/ 	.word	0x00000000
        /*0b5c*/ 	.word	0x00000000
        /*0b60*/ 	.short	0x0101
        /*0b62*/ 	.byte	0xff
	.zero		1


	//   ....[167]....
        /*0b64*/ 	.word	0x00007120
        /*0b68*/ 	.word	0x00000002
        /*0b6c*/ 	.word	0x00000220
        /*0b70*/ 	.short	0x010a
        /*0b72*/ 	.byte	0xff
	.zero		1


	//   ....[168]....
        /*0b74*/ 	.word	0x00007190
        /*0b78*/ 	.word	0x00000064
        /*0b7c*/ 	.word	0x00000270
        /*0b80*/ 	.short	0x010a
        /*0b82*/ 	.byte	0xff
	.zero		1


	//   ....[169]....
        /*0b84*/ 	.word	0x00007280
        /*0b88*/ 	.word	0x00000002
        /*0b8c*/ 	.word	0x00000220
        /*0b90*/ 	.short	0x010a
        /*0b92*/ 	.byte	0xff
	.zero		1


	//   ....[170]....
        /*0b94*/ 	.word	0x00007390
        /*0b98*/ 	.word	0x00000000
        /*0b9c*/ 	.word	0x00000000
        /*0ba0*/ 	.short	0x0101
        /*0ba2*/ 	.byte	0xff
	.zero		1


	//   ....[171]....
        /*0ba4*/ 	.word	0x00007410
        /*0ba8*/ 	.word	0x00000064
        /*0bac*/ 	.word	0x00000270
        /*0bb0*/ 	.short	0x010a
        /*0bb2*/ 	.byte	0xff
	.zero		1


	//   ....[172]....
        /*0bb4*/ 	.word	0x00007f60
        /*0bb8*/ 	.word	0x0000006d
        /*0bbc*/ 	.word	0x00000220
        /*0bc0*/ 	.short	0x010a
        /*0bc2*/ 	.byte	0xff
	.zero		1


	//   ....[173]....
        /*0bc4*/ 	.word	0x00008030
        /*0bc8*/ 	.word	0x0000006d
        /*0bcc*/ 	.word	0x00000220
        /*0bd0*/ 	.short	0x010a
        /*0bd2*/ 	.byte	0xff
	.zero		1


	//   ....[174]....
        /*0bd4*/ 	.word	0x00008140
        /*0bd8*/ 	.word	0x00000000
        /*0bdc*/ 	.word	0x00000000
        /*0be0*/ 	.short	0x0101
        /*0be2*/ 	.byte	0xff
	.zero		1


	//   ....[175]....
        /*0be4*/ 	.word	0x000085d0
        /*0be8*/ 	.word	0x000000ff
        /*0bec*/ 	.word	0x00000000
        /*0bf0*/ 	.short	0x0101
        /*0bf2*/ 	.byte	0x04
	.zero		1


	//   ....[176]....
        /*0bf4*/ 	.word	0x00008de0
        /*0bf8*/ 	.word	0x00000000
        /*0bfc*/ 	.word	0x000002c0
        /*0c00*/ 	.short	0x010a
        /*0c02*/ 	.byte	0xff
	.zero		1


	//   ....[177]....
        /*0c04*/ 	.word	0x00008e40
        /*0c08*/ 	.word	0x00000000
        /*0c0c*/ 	.word	0x00000110
        /*0c10*/ 	.short	0x010a
        /*0c12*/ 	.byte	0xff
	.zero		1


	//   ....[178]....
        /*0c14*/ 	.word	0x00008ea0
        /*0c18*/ 	.word	0x00000000
        /*0c1c*/ 	.word	0x00000110
        /*0c20*/ 	.short	0x010a
        /*0c22*/ 	.byte	0xff
	.zero		1


	//   ....[179]....
        /*0c24*/ 	.word	0x00008ef0
        /*0c28*/ 	.word	0x00000003
        /*0c2c*/ 	.word	0x00000250
        /*0c30*/ 	.short	0x010a
        /*0c32*/ 	.byte	0xff
	.zero		1


	//   ....[180]....
        /*0c34*/ 	.word	0x00008f50
        /*0c38*/ 	.word	0x00000000
        /*0c3c*/ 	.word	0x00000000
        /*0c40*/ 	.short	0x010a
        /*0c42*/ 	.byte	0xff
	.zero		1


	//   ....[181]....
        /*0c44*/ 	.word	0x00008fb0
        /*0c48*/ 	.word	0x00000000
        /*0c4c*/ 	.word	0x00000000
        /*0c50*/ 	.short	0x010a
        /*0c52*/ 	.byte	0xff
	.zero		1


	//   ....[182]....
        /*0c54*/ 	.word	0x00009010
        /*0c58*/ 	.word	0x00000000
        /*0c5c*/ 	.word	0x00000000
        /*0c60*/ 	.short	0x010a
        /*0c62*/ 	.byte	0xff
	.zero		1


	//   ....[183]....
        /*0c64*/ 	.word	0x00009070
        /*0c68*/ 	.word	0x00000000
        /*0c6c*/ 	.word	0x00000000
        /*0c70*/ 	.short	0x010a
        /*0c72*/ 	.byte	0xff
	.zero		1


	//   ....[184]....
        /*0c74*/ 	.word	0x000090d0
        /*0c78*/ 	.word	0x00000000
        /*0c7c*/ 	.word	0x00000000
        /*0c80*/ 	.short	0x010a
        /*0c82*/ 	.byte	0xff
	.zero		1


	//   ....[185]....
        /*0c84*/ 	.word	0x00009130
        /*0c88*/ 	.word	0x00000000
        /*0c8c*/ 	.word	0x00000000
        /*0c90*/ 	.short	0x010a
        /*0c92*/ 	.byte	0xff
	.zero		1


	//   ....[186]....
        /*0c94*/ 	.word	0x00009190
        /*0c98*/ 	.word	0x00000000
        /*0c9c*/ 	.word	0x00000000
        /*0ca0*/ 	.short	0x010a
        /*0ca2*/ 	.byte	0xff
	.zero		1


	//   ....[187]....
        /*0ca4*/ 	.word	0x000091f0
        /*0ca8*/ 	.word	0x00000000
        /*0cac*/ 	.word	0x00000000
        /*0cb0*/ 	.short	0x010a
        /*0cb2*/ 	.byte	0xff
	.zero		1


	//   ....[188]....
        /*0cb4*/ 	.word	0x00009250
        /*0cb8*/ 	.word	0x00000000
        /*0cbc*/ 	.word	0x00000000
        /*0cc0*/ 	.short	0x010a
        /*0cc2*/ 	.byte	0xff
	.zero		1


	//   ....[189]....
        /*0cc4*/ 	.word	0x000092b0
        /*0cc8*/ 	.word	0x00000000
        /*0ccc*/ 	.word	0x00000000
        /*0cd0*/ 	.short	0x010a
        /*0cd2*/ 	.byte	0xff
	.zero		1


	//   ....[190]....
        /*0cd4*/ 	.word	0x00009310
        /*0cd8*/ 	.word	0x00000000
        /*0cdc*/ 	.word	0x00000000
        /*0ce0*/ 	.short	0x010a
        /*0ce2*/ 	.byte	0xff
	.zero		1


	//   ....[191]....
        /*0ce4*/ 	.word	0x00009370
        /*0ce8*/ 	.word	0x00000000
        /*0cec*/ 	.word	0x00000000
        /*0cf0*/ 	.short	0x010a
        /*0cf2*/ 	.byte	0xff
	.zero		1


	//   ....[192]....
        /*0cf4*/ 	.word	0x000093d0
        /*0cf8*/ 	.word	0x00000000
        /*0cfc*/ 	.word	0x00000000
        /*0d00*/ 	.short	0x010a
        /*0d02*/ 	.byte	0xff
	.zero		1


	//   ....[193]....
        /*0d04*/ 	.word	0x00009430
        /*0d08*/ 	.word	0x00000000
        /*0d0c*/ 	.word	0x00000000
        /*0d10*/ 	.short	0x010a
        /*0d12*/ 	.byte	0xff
	.zero		1


	//   ....[194]....
        /*0d14*/ 	.word	0x00009490
        /*0d18*/ 	.word	0x00000000
        /*0d1c*/ 	.word	0x00000000
        /*0d20*/ 	.short	0x010a
        /*0d22*/ 	.byte	0xff
	.zero		1


	//   ....[195]....
        /*0d24*/ 	.word	0x000094f0
        /*0d28*/ 	.word	0x00000000
        /*0d2c*/ 	.word	0x00000000
        /*0d30*/ 	.short	0x010a
        /*0d32*/ 	.byte	0xff
	.zero		1


	//   ....[196]....
        /*0d34*/ 	.word	0x00009550
        /*0d38*/ 	.word	0x00000000
        /*0d3c*/ 	.word	0x00000000
        /*0d40*/ 	.short	0x010a
        /*0d42*/ 	.byte	0xff
	.zero		1


	//   ....[197]....
        /*0d44*/ 	.word	0x000095b0
        /*0d48*/ 	.word	0x00000000
        /*0d4c*/ 	.word	0x00000000
        /*0d50*/ 	.short	0x010a
        /*0d52*/ 	.byte	0xff
	.zero		1


	//   ....[198]....
        /*0d54*/ 	.word	0x00009610
        /*0d58*/ 	.word	0x00000000
        /*0d5c*/ 	.word	0x00000000
        /*0d60*/ 	.short	0x010a
        /*0d62*/ 	.byte	0xff
	.zero		1


	//   ....[199]....
        /*0d64*/ 	.word	0x00009670
        /*0d68*/ 	.word	0x00000000
        /*0d6c*/ 	.word	0x00000000
        /*0d70*/ 	.short	0x010a
        /*0d72*/ 	.byte	0xff
	.zero		1


	//   ....[200]....
        /*0d74*/ 	.word	0x000096d0
        /*0d78*/ 	.word	0x00000000
        /*0d7c*/ 	.word	0x00000000
        /*0d80*/ 	.short	0x010a
        /*0d82*/ 	.byte	0xff
	.zero		1


	//   ....[201]....
        /*0d84*/ 	.word	0x00009730
        /*0d88*/ 	.word	0x00000000
        /*0d8c*/ 	.word	0x00000000
        /*0d90*/ 	.short	0x010a
        /*0d92*/ 	.byte	0xff
	.zero		1


	//   ....[202]....
        /*0d94*/ 	.word	0x00009790
        /*0d98*/ 	.word	0x00000000
        /*0d9c*/ 	.word	0x00000000
        /*0da0*/ 	.short	0x010a
        /*0da2*/ 	.byte	0xff
	.zero		1


	//   ....[203]....
        /*0da4*/ 	.word	0x000097f0
        /*0da8*/ 	.word	0x00000000
        /*0dac*/ 	.word	0x00000000
        /*0db0*/ 	.short	0x010a
        /*0db2*/ 	.byte	0xff
	.zero		1


	//   ....[204]....
        /*0db4*/ 	.word	0x00009850
        /*0db8*/ 	.word	0x00000000
        /*0dbc*/ 	.word	0x00000000
        /*0dc0*/ 	.short	0x010a
        /*0dc2*/ 	.byte	0xff
	.zero		1


	//   ....[205]....
        /*0dc4*/ 	.word	0x000098b0
        /*0dc8*/ 	.word	0x00000000
        /*0dcc*/ 	.word	0x00000000
        /*0dd0*/ 	.short	0x010a
        /*0dd2*/ 	.byte	0xff
	.zero		1


	//   ....[206]....
        /*0dd4*/ 	.word	0x00009910
        /*0dd8*/ 	.word	0x00000000
        /*0ddc*/ 	.word	0x00000000
        /*0de0*/ 	.short	0x010a
        /*0de2*/ 	.byte	0xff
	.zero		1


	//   ....[207]....
        /*0de4*/ 	.word	0x00009970
        /*0de8*/ 	.word	0x00000000
        /*0dec*/ 	.word	0x00000000
        /*0df0*/ 	.short	0x010a
        /*0df2*/ 	.byte	0xff
	.zero		1


	//   ....[208]....
        /*0df4*/ 	.word	0x000099d0
        /*0df8*/ 	.word	0x00000000
        /*0dfc*/ 	.word	0x00000000
        /*0e00*/ 	.short	0x010a
        /*0e02*/ 	.byte	0xff
	.zero		1


	//   ....[209]....
        /*0e04*/ 	.word	0x00009a30
        /*0e08*/ 	.word	0x00000000
        /*0e0c*/ 	.word	0x00000000
        /*0e10*/ 	.short	0x010a
        /*0e12*/ 	.byte	0xff
	.zero		1


	//   ....[210]....
        /*0e14*/ 	.word	0x00009a90
        /*0e18*/ 	.word	0x00000000
        /*0e1c*/ 	.word	0x00000000
        /*0e20*/ 	.short	0x010a
        /*0e22*/ 	.byte	0xff
	.zero		1


	//   ....[211]....
        /*0e24*/ 	.word	0x00009af0
        /*0e28*/ 	.word	0x00000000
        /*0e2c*/ 	.word	0x00000000
        /*0e30*/ 	.short	0x010a
        /*0e32*/ 	.byte	0xff
	.zero		1


	//   ....[212]....
        /*0e34*/ 	.word	0x00009b50
        /*0e38*/ 	.word	0x00000000
        /*0e3c*/ 	.word	0x00000000
        /*0e40*/ 	.short	0x010a
        /*0e42*/ 	.byte	0xff
	.zero		1


	//   ....[213]....
        /*0e44*/ 	.word	0x00009ba0
        /*0e48*/ 	.word	0x00000002
        /*0e4c*/ 	.word	0x000002b0
        /*0e50*/ 	.short	0x010a
        /*0e52*/ 	.byte	0xff
	.zero		1


	//   ....[214]....
        /*0e54*/ 	.word	0x00009c00
        /*0e58*/ 	.word	0x00000002
        /*0e5c*/ 	.word	0x00000260
        /*0e60*/ 	.short	0x010a
        /*0e62*/ 	.byte	0xff
	.zero		1


	//   ....[215]....
        /*0e64*/ 	.word	0x00009c50
        /*0e68*/ 	.word	0x00000002
        /*0e6c*/ 	.word	0x00000250
        /*0e70*/ 	.short	0x010a
        /*0e72*/ 	.byte	0xff
	.zero		1


	//   ....[216]....
        /*0e74*/ 	.word	0x00009cb0
        /*0e78*/ 	.word	0x00000000
        /*0e7c*/ 	.word	0x00000260
        /*0e80*/ 	.short	0x010a
        /*0e82*/ 	.byte	0xff
	.zero		1


	//   ....[217]....
        /*0e84*/ 	.word	0x00009d00
        /*0e88*/ 	.word	0x00000000
        /*0e8c*/ 	.word	0x00000250
        /*0e90*/ 	.short	0x010a
        /*0e92*/ 	.byte	0xff
	.zero		1


	//   ....[218]....
        /*0e94*/ 	.word	0x00009d60
        /*0e98*/ 	.word	0x00000003
        /*0e9c*/ 	.word	0x00000290
        /*0ea0*/ 	.short	0x010a
        /*0ea2*/ 	.byte	0xff
	.zero		1


	//   ....[219]....
        /*0ea4*/ 	.word	0x00009dc0
        /*0ea8*/ 	.word	0x00000000
        /*0eac*/ 	.word	0x00000000
        /*0eb0*/ 	.short	0x010a
        /*0eb2*/ 	.byte	0xff
	.zero		1


	//   ....[220]....
        /*0eb4*/ 	.word	0x00009e20
        /*0eb8*/ 	.word	0x00000000
        /*0ebc*/ 	.word	0x00000000
        /*0ec0*/ 	.short	0x010a
        /*0ec2*/ 	.byte	0xff
	.zero		1


	//   ....[221]....
        /*0ec4*/ 	.word	0x00009e80
        /*0ec8*/ 	.word	0x00000000
        /*0ecc*/ 	.word	0x00000000
        /*0ed0*/ 	.short	0x010a
        /*0ed2*/ 	.byte	0xff
	.zero		1


	//   ....[222]....
        /*0ed4*/ 	.word	0x00009ee0
        /*0ed8*/ 	.word	0x00000000
        /*0edc*/ 	.word	0x00000000
        /*0ee0*/ 	.short	0x010a
        /*0ee2*/ 	.byte	0xff
	.zero		1


	//   ....[223]....
        /*0ee4*/ 	.word	0x00009f40
        /*0ee8*/ 	.word	0x00000000
        /*0eec*/ 	.word	0x00000000
        /*0ef0*/ 	.short	0x010a
        /*0ef2*/ 	.byte	0xff
	.zero		1


	//   ....[224]....
        /*0ef4*/ 	.word	0x00009f90
        /*0ef8*/ 	.word	0x0000000c
        /*0efc*/ 	.word	0x00000250
        /*0f00*/ 	.short	0x010a
        /*0f02*/ 	.byte	0xff
	.zero		1


	//   ....[225]....
        /*0f04*/ 	.word	0x00009ff0
        /*0f08*/ 	.word	0x00000000
        /*0f0c*/ 	.word	0x00000248
        /*0f10*/ 	.short	0x010a
        /*0f12*/ 	.byte	0xff
	.zero		1


	//   ....[226]....
        /*0f14*/ 	.word	0x0000a050
        /*0f18*/ 	.word	0x00000000
        /*0f1c*/ 	.word	0x00000230
        /*0f20*/ 	.short	0x010a
        /*0f22*/ 	.byte	0xff
	.zero		1


	//   ....[227]....
        /*0f24*/ 	.word	0x0000a0b0
        /*0f28*/ 	.word	0x00000000
        /*0f2c*/ 	.word	0x00000238
        /*0f30*/ 	.short	0x010a
        /*0f32*/ 	.byte	0xff
	.zero		1


	//   ....[228]....
        /*0f34*/ 	.word	0x0000a110
        /*0f38*/ 	.word	0x00000000
        /*0f3c*/ 	.word	0x00000230
        /*0f40*/ 	.short	0x010a
        /*0f42*/ 	.byte	0xff
	.zero		1


	//   ....[229]....
        /*0f44*/ 	.word	0x0000a160
        /*0f48*/ 	.word	0x00000003
        /*0f4c*/ 	.word	0x00000250
        /*0f50*/ 	.short	0x010a
        /*0f52*/ 	.byte	0xff
	.zero		1


	//   ....[230]....
        /*0f54*/ 	.word	0x0000a1b0
        /*0f58*/ 	.word	0x00000002
        /*0f5c*/ 	.word	0x00000220
        /*0f60*/ 	.short	0x010a
        /*0f62*/ 	.byte	0xff
	.zero		1


	//   ....[231]....
        /*0f64*/ 	.word	0x0000a200
        /*0f68*/ 	.word	0x00000064
        /*0f6c*/ 	.word	0x00000270
        /*0f70*/ 	.short	0x010a
        /*0f72*/ 	.byte	0xff
	.zero		1


	//   ....[232]....
        /*0f74*/ 	.word	0x0000a250
        /*0f78*/ 	.word	0x0000006d
        /*0f7c*/ 	.word	0x00000220
        /*0f80*/ 	.short	0x010a
        /*0f82*/ 	.byte	0xff
	.zero		1


	//----- nvinfo : EIATTR_NUM_MBARRIERS
	.align		4
.L_47:
        /*0f84*/ 	.byte	0x03, 0x38
        /*0f86*/ 	.short	0x005a


	//----- nvinfo : EIATTR_EXIT_INSTR_OFFSETS
	.align		4
        /*0f88*/ 	.byte	0x04, 0x1c
        /*0f8a*/ 	.short	(.L_49 - .L_48)


	//   ....[0]....
.L_48:
        /*0f8c*/ 	.word	0x00003fb0


	//   ....[1]....
        /*0f90*/ 	.word	0x000044c0


	//   ....[2]....
        /*0f94*/ 	.word	0x00004520


	//   ....[3]....
        /*0f98*/ 	.word	0x00005350


	//   ....[4]....
        /*0f9c*/ 	.word	0x00006160


	//   ....[5]....
        /*0fa0*/ 	.word	0x000061a0


	//   ....[6]....
        /*0fa4*/ 	.word	0x00008dd0


	//----- nvinfo : EIATTR_MAX_THREADS
	.align		4
.L_49:
        /*0fa8*/ 	.byte	0x04, 0x05
        /*0faa*/ 	.short	(.L_51 - .L_50)
.L_50:
        /*0fac*/ 	.word	0x00000100
        /*0fb0*/ 	.word	0x00000001
        /*0fb4*/ 	.word	0x00000001


	//----- nvinfo : EIATTR_CRS_STACK_SIZE
	.align		4
.L_51:
        /*0fb8*/ 	.byte	0x04, 0x1e
        /*0fba*/ 	.short	(.L_53 - .L_52)
.L_52:
        /*0fbc*/ 	.word	0x00000000


	//----- nvinfo : EIATTR_CBANK_PARAM_SIZE
	.align		4
.L_53:
        /*0fc0*/ 	.byte	0x03, 0x19
        /*0fc2*/ 	.short	0x0800


	//----- nvinfo : EIATTR_PARAM_CBANK
	.align		4
        /*0fc4*/ 	.byte	0x04, 0x0a
        /*0fc6*/ 	.short	(.L_55 - .L_54)
	.align		4
.L_54:
        /*0fc8*/ 	.word	index@(.nv.constant0._ZN7cutlass13device_kernelINS_4gemm6kernel13GemmUniversalIN4cute5tupleIJiiiiEEENS1_10collective13CollectiveMmaINS1_35MainloopSm100TmaUmmaWarpSpecializedILi34ELi2ELi4ENS5_IJNS4_1CILi4EEENSA_ILi2EEENSA_ILi1EEEEEEEENS5_IJNSA_ILi64EEENSA_ILi128EEENSA_ILi32EEEEEENS_12float_e4m3_tENS5_IJlSD_lEEESK_SL_NS4_8TiledMMAINS4_8MMA_AtomIJNS4_10MMA_TraitsINS4_19SM100_MMA_F8F6F4_SSEJSK_SK_fSG_SH_NS4_17integral_constantINS4_4UMMA5MajorELSS_0EEEST_NSQ_INSR_7ScaleInELSU_0EEESV_EEEEEENS4_6LayoutINS5_IJSD_SD_SD_EEENS5_IJNSA_ILi0EEES10_S10_EEEEENS5_IJNS4_10UnderscoreES13_S13_EEEEENS4_23SM90_TMA_LOAD_MULTICASTENS4_14ComposedLayoutINS4_7SwizzleILi1ELi4ELi3EEENS4_18smem_ptr_flag_bitsILi8EEENSY_INS5_IJNSA_ILi8EEESI_EEENS5_IJSI_SD_EEEEEEEvNS4_8identityES16_S1G_vS1H_EENS_8epilogue10collective18CollectiveEpilogueINS1J_23Sm100TmaWarpSpecializedILi2ELi2ELi32ELb0ELb0EEEJSJ_NS5_IJNSY_ISG_SD_EES1O_EEESK_SL_SK_SL_NS1J_6fusion15FusionCallbacksIS1N_NS1Q_17LinearCombinationISK_fSK_fLNS_15FloatRoundStyleE2EEESJ_S1P_JEEENS4_5SM1004TMEM4LOAD26SM100_TMEM_LOAD_16dp32b32xENS4_13SM90_TMA_LOADENS17_INS18_ILi2ELi4ELi3EEES1B_NSY_INS5_IJS1C_SG_EEENS5_IJSG_SD_EEEEEEENS4_39AutoVectorizingCopyWithAssumedAlignmentILi128EEENS4_14SM90_TMA_STOREES25_S27_S27_EEEvvEEEEvNT_6ParamsE)
        /*0fcc*/ 	.short	0x0380
        /*0fce*/ 	.short	0x0800


	//----- nvinfo : EIATTR_SW_WAR
	.align		4
.L_55:
        /*0fd0*/ 	.byte	0x04, 0x36
        /*0fd2*/ 	.short	(.L_57 - .L_56)
.L_56:
        /*0fd4*/ 	.word	0x00000008
.L_57:


//--------------------- .nv.callgraph             --------------------------
	.section	.nv.callgraph,"",@"SHT_CUDA_CALLGRAPH"
	.align	4
	.sectionentsize	8
	.align		4
        /*0000*/ 	.word	0x00000000
	.align		4
        /*0004*/ 	.word	0xffffffff
	.align		4
        /*0008*/ 	.word	index@(_ZN7cutlass13device_kernelINS_4gemm6kernel13GemmUniversalIN4cute5tupleIJiiiiEEENS1_10collective13CollectiveMmaINS1_35MainloopSm100TmaUmmaWarpSpecializedILi34ELi2ELi4ENS5_IJNS4_1CILi4EEENSA_ILi2EEENSA_ILi1EEEEEEEENS5_IJNSA_ILi64EEENSA_ILi128EEENSA_ILi32EEEEEENS_12float_e4m3_tENS5_IJlSD_lEEESK_SL_NS4_8TiledMMAINS4_8MMA_AtomIJNS4_10MMA_TraitsINS4_19SM100_MMA_F8F6F4_SSEJSK_SK_fSG_SH_NS4_17integral_constantINS4_4UMMA5MajorELSS_0EEEST_NSQ_INSR_7ScaleInELSU_0EEESV_EEEEEENS4_6LayoutINS5_IJSD_SD_SD_EEENS5_IJNSA_ILi0EEES10_S10_EEEEENS5_IJNS4_10UnderscoreES13_S13_EEEEENS4_23SM90_TMA_LOAD_MULTICASTENS4_14ComposedLayoutINS4_7SwizzleILi1ELi4ELi3EEENS4_18smem_ptr_flag_bitsILi8EEENSY_INS5_IJNSA_ILi8EEESI_EEENS5_IJSI_SD_EEEEEEEvNS4_8identityES16_S1G_vS1H_EENS_8epilogue10collective18CollectiveEpilogueINS1J_23Sm100TmaWarpSpecializedILi2ELi2ELi32ELb0ELb0EEEJSJ_NS5_IJNSY_ISG_SD_EES1O_EEESK_SL_SK_SL_NS1J_6fusion15FusionCallbacksIS1N_NS1Q_17LinearCombinationISK_fSK_fLNS_15FloatRoundStyleE2EEESJ_S1P_JEEENS4_5SM1004TMEM4LOAD26SM100_TMEM_LOAD_16dp32b32xENS4_13SM90_TMA_LOADENS17_INS18_ILi2ELi4ELi3EEES1B_NSY_INS5_IJS1C_SG_EEENS5_IJSG_SD_EEEEEEENS4_39AutoVectorizingCopyWithAssumedAlignmentILi128EEENS4_14SM90_TMA_STOREES25_S27_S27_EEEvvEEEEvNT_6ParamsE)
	.align		4
        /*000c*/ 	.word	index@(__assertfail)
	.align		4
        /*0010*/ 	.word	0x00000000
	.align		4
        /*0014*/ 	.word	0xfffffffe
	.align		4
        /*0018*/ 	.word	0x00000000
	.align		4
        /*001c*/ 	.word	0xfffffffd
	.align		4
        /*0020*/ 	.word	0x00000000
	.align		4
        /*0024*/ 	.word	0xfffffffc


//--------------------- .nv.constant4             --------------------------
	.section	.nv.constant4,"a",@progbits
	.align	8
	.align		8
.nv.constant4:
        /*0000*/ 	.dword	__assertfail
	.align		8
        /*0008*/ 	.dword	__unnamed_1
	.align		8
        /*0010*/ 	.dword	__unnamed_2
	.align		8
        /*0018*/ 	.dword	_ZN40_INTERNAL_750ec104_4_k_cu_a844f9d7_288774cuda3std3__45__cpo5beginE
	.align		8
        /*0020*/ 	.dword	_ZN40_INTERNAL_750ec104_4_k_cu_a844f9d7_288774cuda3std3__45__cpo3endE
	.align		8
        /*0028*/ 	.dword	_ZN40_INTERNAL_750ec104_4_k_cu_a844f9d7_288774cuda3std3__45__cpo6cbeginE
	.align		8
        /*0030*/ 	.dword	_ZN40_INTERNAL_750ec104_4_k_cu_a844f9d7_288774cuda3std3__45__cpo4cendE
	.align		8
        /*0038*/ 	.dword	_ZN40_INTERNAL_750ec104_4_k_cu_a844f9d7_288774cuda3std3__442_GLOBAL__N__750ec104_4_k_cu_a844f9d7_288776ignoreE
	.align		8
        /*0040*/ 	.dword	_ZN40_INTERNAL_750ec104_4_k_cu_a844f9d7_288774cuda3std3__419piecewise_constructE
	.align		8
        /*0048*/ 	.dword	_ZN40_INTERNAL_750ec104_4_k_cu_a844f9d7_288774cuda3std3__48in_placeE
	.align		8
        /*0050*/ 	.dword	_ZN40_INTERNAL_750ec104_4_k_cu_a844f9d7_288774cuda3std6ranges3__45__cpo4swapE
	.align		8
        /*0058*/ 	.dword	_ZN40_INTERNAL_750ec104_4_k_cu_a844f9d7_288774cuda3std6ranges3__45__cpo9iter_moveE
	.align		8
        /*0060*/ 	.dword	_ZN40_INTERNAL_750ec104_4_k_cu_a844f9d7_288774cute7productE
	.align		8
        /*0068*/ 	.dword	_ZN40_INTERNAL_750ec104_4_k_cu_a844f9d7_288774cute1_E
	.align		8
        /*0070*/ 	.dword	$str$25
	.align		8
        /*0078*/ 	.dword	$str$26
	.align		8
        /*0080*/ 	.dword	$str$27
	.align		8
        /*0088*/ 	.dword	$str$28


//--------------------- .text._ZN7cutlass13device_kernelINS_4gemm6kernel13GemmUniversalIN4cute5tupleIJiiiiEEENS1_10collective13CollectiveMmaINS1_35MainloopSm100TmaUmmaWarpSpecializedILi34ELi2ELi4ENS5_IJNS4_1CILi4EEENSA_ILi2EEENSA_ILi1EEEEEEEENS5_IJNSA_ILi64EEENSA_ILi128EEENSA_ILi32EEEEEENS_12float_e4m3_tENS5_IJlSD_lEEESK_SL_NS4_8TiledMMAINS4_8MMA_AtomIJNS4_10MMA_TraitsINS4_19SM100_MMA_F8F6F4_SSEJSK_SK_fSG_SH_NS4_17integral_constantINS4_4UMMA5MajorELSS_0EEEST_NSQ_INSR_7ScaleInELSU_0EEESV_EEEEEENS4_6LayoutINS5_IJSD_SD_SD_EEENS5_IJNSA_ILi0EEES10_S10_EEEEENS5_IJNS4_10UnderscoreES13_S13_EEEEENS4_23SM90_TMA_LOAD_MULTICASTENS4_14ComposedLayoutINS4_7SwizzleILi1ELi4ELi3EEENS4_18smem_ptr_flag_bitsILi8EEENSY_INS5_IJNSA_ILi8EEESI_EEENS5_IJSI_SD_EEEEEEEvNS4_8identityES16_S1G_vS1H_EENS_8epilogue10collective18CollectiveEpilogueINS1J_23Sm100TmaWarpSpecializedILi2ELi2ELi32ELb0ELb0EEEJSJ_NS5_IJNSY_ISG_SD_EES1O_EEESK_SL_SK_SL_NS1J_6fusion15FusionCallbacksIS1N_NS1Q_17LinearCombinationISK_fSK_fLNS_15FloatRoundStyleE2EEESJ_S1P_JEEENS4_5SM1004TMEM4LOAD26SM100_TMEM_LOAD_16dp32b32xENS4_13SM90_TMA_LOADENS17_INS18_ILi2ELi4ELi3EEES1B_NSY_INS5_IJS1C_SG_EEENS5_IJSG_SD_EEEEEEENS4_39AutoVectorizingCopyWithAssumedAlignmentILi128EEENS4_14SM90_TMA_STOREES25_S27_S27_EEEvvEEEEvNT_6ParamsE --------------------------
	.section	.text._ZN7cutlass13device_kernelINS_4gemm6kernel13GemmUniversalIN4cute5tupleIJiiiiEEENS1_10collective13CollectiveMmaINS1_35MainloopSm100TmaUmmaWarpSpecializedILi34ELi2ELi4ENS5_IJNS4_1CILi4EEENSA_ILi2EEENSA_ILi1EEEEEEEENS5_IJNSA_ILi64EEENSA_ILi128EEENSA_ILi32EEEEEENS_12float_e4m3_tENS5_IJlSD_lEEESK_SL_NS4_8TiledMMAINS4_8MMA_AtomIJNS4_10MMA_TraitsINS4_19SM100_MMA_F8F6F4_SSEJSK_SK_fSG_SH_NS4_17integral_constantINS4_4UMMA5MajorELSS_0EEEST_NSQ_INSR_7ScaleInELSU_0EEESV_EEEEEENS4_6LayoutINS5_IJSD_SD_SD_EEENS5_IJNSA_ILi0EEES10_S10_EEEEENS5_IJNS4_10UnderscoreES13_S13_EEEEENS4_23SM90_TMA_LOAD_MULTICASTENS4_14ComposedLayoutINS4_7SwizzleILi1ELi4ELi3EEENS4_18smem_ptr_flag_bitsILi8EEENSY_INS5_IJNSA_ILi8EEESI_EEENS5_IJSI_SD_EEEEEEEvNS4_8identityES16_S1G_vS1H_EENS_8epilogue10collective18CollectiveEpilogueINS1J_23Sm100TmaWarpSpecializedILi2ELi2ELi32ELb0ELb0EEEJSJ_NS5_IJNSY_ISG_SD_EES1O_EEESK_SL_SK_SL_NS1J_6fusion15FusionCallbacksIS1N_NS1Q_17LinearCombinationISK_fSK_fLNS_15FloatRoundStyleE2EEESJ_S1P_JEEENS4_5SM1004TMEM4LOAD26SM100_TMEM_LOAD_16dp32b32xENS4_13SM90_TMA_LOADENS17_INS18_ILi2ELi4ELi3EEES1B_NSY_INS5_IJS1C_SG_EEENS5_IJSG_SD_EEEEEEENS4_39AutoVectorizingCopyWithAssumedAlignmentILi128EEENS4_14SM90_TMA_STOREES25_S27_S27_EEEvvEEEEvNT_6ParamsE,"ax",@progbits
	.align	128
.text._ZN7cutlass13device_kernelINS_4gemm6kernel13GemmUniversalIN4cute5tupleIJiiiiEEENS1_10collective13CollectiveMmaINS1_35MainloopSm100TmaUmmaWarpSpecializedILi34ELi2ELi4ENS5_IJNS4_1CILi4EEENSA_ILi2EEENSA_ILi1EEEEEEEENS5_IJNSA_ILi64EEENSA_ILi128EEENSA_ILi32EEEEEENS_12float_e4m3_tENS5_IJlSD_lEEESK_SL_NS4_8TiledMMAINS4_8MMA_AtomIJNS4_10MMA_TraitsINS4_19SM100_MMA_F8F6F4_SSEJSK_SK_fSG_SH_NS4_17integral_constantINS4_4UMMA5MajorELSS_0EEEST_NSQ_INSR_7ScaleInELSU_0EEESV_EEEEEENS4_6LayoutINS5_IJSD_SD_SD_EEENS5_IJNSA_ILi0EEES10_S10_EEEEENS5_IJNS4_10UnderscoreES13_S13_EEEEENS4_23SM90_TMA_LOAD_MULTICASTENS4_14ComposedLayoutINS4_7SwizzleILi1ELi4ELi3EEENS4_18smem_ptr_flag_bitsILi8EEENSY_INS5_IJNSA_ILi8EEESI_EEENS5_IJSI_SD_EEEEEEEvNS4_8identityES16_S1G_vS1H_EENS_8epilogue10collective18CollectiveEpilogueINS1J_23Sm100TmaWarpSpecializedILi2ELi2ELi32ELb0ELb0EEEJSJ_NS5_IJNSY_ISG_SD_EES1O_EEESK_SL_SK_SL_NS1J_6fusion15FusionCallbacksIS1N_NS1Q_17LinearCombinationISK_fSK_fLNS_15FloatRoundStyleE2EEESJ_S1P_JEEENS4_5SM1004TMEM4LOAD26SM100_TMEM_LOAD_16dp32b32xENS4_13SM90_TMA_LOADENS17_INS18_ILi2ELi4ELi3EEES1B_NSY_INS5_IJS1C_SG_EEENS5_IJSG_SD_EEEEEEENS4_39AutoVectorizingCopyWithAssumedAlignmentILi128EEENS4_14SM90_TMA_STOREES25_S27_S27_EEEvvEEEEvNT_6ParamsE:
        .type           _ZN7cutlass13device_kernelINS_4gemm6kernel13GemmUniversalIN4cute5tupleIJiiiiEEENS1_10collective13CollectiveMmaINS1_35MainloopSm100TmaUmmaWarpSpecializedILi34ELi2ELi4ENS5_IJNS4_1CILi4EEENSA_ILi2EEENSA_ILi1EEEEEEEENS5_IJNSA_ILi64EEENSA_ILi128EEENSA_ILi32EEEEEENS_12float_e4m3_tENS5_IJlSD_lEEESK_SL_NS4_8TiledMMAINS4_8MMA_AtomIJNS4_10MMA_TraitsINS4_19SM100_MMA_F8F6F4_SSEJSK_SK_fSG_SH_NS4_17integral_constantINS4_4UMMA5MajorELSS_0EEEST_NSQ_INSR_7ScaleInELSU_0EEESV_EEEEEENS4_6LayoutINS5_IJSD_SD_SD_EEENS5_IJNSA_ILi0EEES10_S10_EEEEENS5_IJNS4_10UnderscoreES13_S13_EEEEENS4_23SM90_TMA_LOAD_MULTICASTENS4_14ComposedLayoutINS4_7SwizzleILi1ELi4ELi3EEENS4_18smem_ptr_flag_bitsILi8EEENSY_INS5_IJNSA_ILi8EEESI_EEENS5_IJSI_SD_EEEEEEEvNS4_8identityES16_S1G_vS1H_EENS_8epilogue10collective18CollectiveEpilogueINS1J_23Sm100TmaWarpSpecializedILi2ELi2ELi32ELb0ELb0EEEJSJ_NS5_IJNSY_ISG_SD_EES1O_EEESK_SL_SK_SL_NS1J_6fusion15FusionCallbacksIS1N_NS1Q_17LinearCombinationISK_fSK_fLNS_15FloatRoundStyleE2EEESJ_S1P_JEEENS4_5SM1004TMEM4LOAD26SM100_TMEM_LOAD_16dp32b32xENS4_13SM90_TMA_LOADENS17_INS18_ILi2ELi4ELi3EEES1B_NSY_INS5_IJS1C_SG_EEENS5_IJSG_SD_EEEEEEENS4_39AutoVectorizingCopyWithAssumedAlignmentILi128EEENS4_14SM90_TMA_STOREES25_S27_S27_EEEvvEEEEvNT_6ParamsE,@function
        .size           _ZN7cutlass13device_kernelINS_4gemm6kernel13GemmUniversalIN4cute5tupleIJiiiiEEENS1_10collective13CollectiveMmaINS1_35MainloopSm100TmaUmmaWarpSpecializedILi34ELi2ELi4ENS5_IJNS4_1CILi4EEENSA_ILi2EEENSA_ILi1EEEEEEEENS5_IJNSA_ILi64EEENSA_ILi128EEENSA_ILi32EEEEEENS_12float_e4m3_tENS5_IJlSD_lEEESK_SL_NS4_8TiledMMAINS4_8MMA_AtomIJNS4_10MMA_TraitsINS4_19SM100_MMA_F8F6F4_SSEJSK_SK_fSG_SH_NS4_17integral_constantINS4_4UMMA5MajorELSS_0EEEST_NSQ_INSR_7ScaleInELSU_0EEESV_EEEEEENS4_6LayoutINS5_IJSD_SD_SD_EEENS5_IJNSA_ILi0EEES10_S10_EEEEENS5_IJNS4_10UnderscoreES13_S13_EEEEENS4_23SM90_TMA_LOAD_MULTICASTENS4_14ComposedLayoutINS4_7SwizzleILi1ELi4ELi3EEENS4_18smem_ptr_flag_bitsILi8EEENSY_INS5_IJNSA_ILi8EEESI_EEENS5_IJSI_SD_EEEEEEEvNS4_8identityES16_S1G_vS1H_EENS_8epilogue10collective18CollectiveEpilogueINS1J_23Sm100TmaWarpSpecializedILi2ELi2ELi32ELb0ELb0EEEJSJ_NS5_IJNSY_ISG_SD_EES1O_EEESK_SL_SK_SL_NS1J_6fusion15FusionCallbacksIS1N_NS1Q_17LinearCombinationISK_fSK_fLNS_15FloatRoundStyleE2EEESJ_S1P_JEEENS4_5SM1004TMEM4LOAD26SM100_TMEM_LOAD_16dp32b32xENS4_13SM90_TMA_LOADENS17_INS18_ILi2ELi4ELi3EEES1B_NSY_INS5_IJS1C_SG_EEENS5_IJSG_SD_EEEEEEENS4_39AutoVectorizingCopyWithAssumedAlignmentILi128EEENS4_14SM90_TMA_STOREES25_S27_S27_EEEvvEEEEvNT_6ParamsE,(.L_x_240 - _ZN7cutlass13device_kernelINS_4gemm6kernel13GemmUniversalIN4cute5tupleIJiiiiEEENS1_10collective13CollectiveMmaINS1_35MainloopSm100TmaUmmaWarpSpecializedILi34ELi2ELi4ENS5_IJNS4_1CILi4EEENSA_ILi2EEENSA_ILi1EEEEEEEENS5_IJNSA_ILi64EEENSA_ILi128EEENSA_ILi32EEEEEENS_12float_e4m3_tENS5_IJlSD_lEEESK_SL_NS4_8TiledMMAINS4_8MMA_AtomIJNS4_10MMA_TraitsINS4_19SM100_MMA_F8F6F4_SSEJSK_SK_fSG_SH_NS4_17integral_constantINS4_4UMMA5MajorELSS_0EEEST_NSQ_INSR_7ScaleInELSU_0EEESV_EEEEEENS4_6LayoutINS5_IJSD_SD_SD_EEENS5_IJNSA_ILi0EEES10_S10_EEEEENS5_IJNS4_10UnderscoreES13_S13_EEEEENS4_23SM90_TMA_LOAD_MULTICASTENS4_14ComposedLayoutINS4_7SwizzleILi1ELi4ELi3EEENS4_18smem_ptr_flag_bitsILi8EEENSY_INS5_IJNSA_ILi8EEESI_EEENS5_IJSI_SD_EEEEEEEvNS4_8identityES16_S1G_vS1H_EENS_8epilogue10collective18CollectiveEpilogueINS1J_23Sm100TmaWarpSpecializedILi2ELi2ELi32ELb0ELb0EEEJSJ_NS5_IJNSY_ISG_SD_EES1O_EEESK_SL_SK_SL_NS1J_6fusion15FusionCallbacksIS1N_NS1Q_17LinearCombinationISK_fSK_fLNS_15FloatRoundStyleE2EEESJ_S1P_JEEENS4_5SM1004TMEM4LOAD26SM100_TMEM_LOAD_16dp32b32xENS4_13SM90_TMA_LOADENS17_INS18_ILi2ELi4ELi3EEES1B_NSY_INS5_IJS1C_SG_EEENS5_IJSG_SD_EEEEEEENS4_39AutoVectorizingCopyWithAssumedAlignmentILi128EEENS4_14SM90_TMA_STOREES25_S27_S27_EEEvvEEEEvNT_6ParamsE)
        .other          _ZN7cutlass13device_kernelINS_4gemm6kernel13GemmUniversalIN4cute5tupleIJiiiiEEENS1_10collective13CollectiveMmaINS1_35MainloopSm100TmaUmmaWarpSpecializedILi34ELi2ELi4ENS5_IJNS4_1CILi4EEENSA_ILi2EEENSA_ILi1EEEEEEEENS5_IJNSA_ILi64EEENSA_ILi128EEENSA_ILi32EEEEEENS_12float_e4m3_tENS5_IJlSD_lEEESK_SL_NS4_8TiledMMAINS4_8MMA_AtomIJNS4_10MMA_TraitsINS4_19SM100_MMA_F8F6F4_SSEJSK_SK_fSG_SH_NS4_17integral_constantINS4_4UMMA5MajorELSS_0EEEST_NSQ_INSR_7ScaleInELSU_0EEESV_EEEEEENS4_6LayoutINS5_IJSD_SD_SD_EEENS5_IJNSA_ILi0EEES10_S10_EEEEENS5_IJNS4_10UnderscoreES13_S13_EEEEENS4_23SM90_TMA_LOAD_MULTICASTENS4_14ComposedLayoutINS4_7SwizzleILi1ELi4ELi3EEENS4_18smem_ptr_flag_bitsILi8EEENSY_INS5_IJNSA_ILi8EEESI_EEENS5_IJSI_SD_EEEEEEEvNS4_8identityES16_S1G_vS1H_EENS_8epilogue10collective18CollectiveEpilogueINS1J_23Sm100TmaWarpSpecializedILi2ELi2ELi32ELb0ELb0EEEJSJ_NS5_IJNSY_ISG_SD_EES1O_EEESK_SL_SK_SL_NS1J_6fusion15FusionCallbacksIS1N_NS1Q_17LinearCombinationISK_fSK_fLNS_15FloatRoundStyleE2EEESJ_S1P_JEEENS4_5SM1004TMEM4LOAD26SM100_TMEM_LOAD_16dp32b32xENS4_13SM90_TMA_LOADENS17_INS18_ILi2ELi4ELi3EEES1B_NSY_INS5_IJS1C_SG_EEENS5_IJSG_SD_EEEEEEENS4_39AutoVectorizingCopyWithAssumedAlignmentILi128EEENS4_14SM90_TMA_STOREES25_S27_S27_EEEvvEEEEvNT_6ParamsE,@"STO_CUDA_ENTRY STV_DEFAULT"
_ZN7cutlass13device_kernelINS_4gemm6kernel13GemmUniversalIN4cute5tupleIJiiiiEEENS1_10collective13CollectiveMmaINS1_35MainloopSm100TmaUmmaWarpSpecializedILi34ELi2ELi4ENS5_IJNS4_1CILi4EEENSA_ILi2EEENSA_ILi1EEEEEEEENS5_IJNSA_ILi64EEENSA_ILi128EEENSA_ILi32EEEEEENS_12float_e4m3_tENS5_IJlSD_lEEESK_SL_NS4_8TiledMMAINS4_8MMA_AtomIJNS4_10MMA_TraitsINS4_19SM100_MMA_F8F6F4_SSEJSK_SK_fSG_SH_NS4_17integral_constantINS4_4UMMA5MajorELSS_0EEEST_NSQ_INSR_7ScaleInELSU_0EEESV_EEEEEENS4_6LayoutINS5_IJSD_SD_SD_EEENS5_IJNSA_ILi0EEES10_S10_EEEEENS5_IJNS4_10UnderscoreES13_S13_EEEEENS4_23SM90_TMA_LOAD_MULTICASTENS4_14ComposedLayoutINS4_7SwizzleILi1ELi4ELi3EEENS4_18smem_ptr_flag_bitsILi8EEENSY_INS5_IJNSA_ILi8EEESI_EEENS5_IJSI_SD_EEEEEEEvNS4_8identityES16_S1G_vS1H_EENS_8epilogue10collective18CollectiveEpilogueINS1J_23Sm100TmaWarpSpecializedILi2ELi2ELi32ELb0ELb0EEEJSJ_NS5_IJNSY_ISG_SD_EES1O_EEESK_SL_SK_SL_NS1J_6fusion15FusionCallbacksIS1N_NS1Q_17LinearCombinationISK_fSK_fLNS_15FloatRoundStyleE2EEESJ_S1P_JEEENS4_5SM1004TMEM4LOAD26SM100_TMEM_LOAD_16dp32b32xENS4_13SM90_TMA_LOADENS17_INS18_ILi2ELi4ELi3EEES1B_NSY_INS5_IJS1C_SG_EEENS5_IJSG_SD_EEEEEEENS4_39AutoVectorizingCopyWithAssumedAlignmentILi128EEENS4_14SM90_TMA_STOREES25_S27_S27_EEEvvEEEEvNT_6ParamsE:
[----:B------:R-:W1:Y:S01]  /*0000*/  LDC R1, c[0x0][0x37c] ;  /* 0x0000df00ff017b82 */ /* 0x000e620000000800 */
[----:B------:R-:W2:Y:S01]  /*0010*/  S2R R93, SR_TID.X ;  /* 0x00000000005d7919 */ /* 0x000ea20000002100 */
[----:B------:R-:W3:Y:S01]  /*0020*/  LDCU.64 UR8, c[0x0][0x890] ;  /* 0x00011200ff0877ac */ /* 0x000ee20008000a00 */
[----:B------:R-:W-:Y:S02]  /*0030*/  PRMT R84, RZ, 0x7610, R84 ;  /* 0x00007610ff547816 */ /* 0x000fe40000000054 */
[----:B------:R-:W-:Y:S01]  /*0040*/  ELECT P3, URZ, PT ;  /* 0x0000000000ff782f */ /* 0x000fe20003860000 */
[----:B---3--:R-:W-:-:S04]  /*0050*/  UISETP.NE.U32.AND UP0, UPT, UR8, URZ, UPT ;  /* 0x000000ff0800728c */ /* 0x008fc8000bf05070 */
[----:B------:R-:W-:Y:S01]  /*0060*/  UISETP.NE.AND.EX UP0, UPT, UR9, URZ, UPT, UP0 ;  /* 0x000000ff0900728c */ /* 0x000fe2000bf05300 */
[----:B--2---:R-:W-:-:S05]  /*0070*/  SHF.R.U32.HI R85, RZ, 0x5, R93 ;  /* 0x00000005ff557819 */ /* 0x004fca000001165d */
[----:B------:R-:W2:Y:S02]  /*0080*/  SHFL.IDX PT, R0, R85, RZ, 0x1f ;  /* 0x00001fff55007589 */ /* 0x000ea400000e0000 */
[----:B--2---:R-:W-:Y:S01]  /*0090*/  R2UR UR17, R0 ;  /* 0x00000000001172ca */ /* 0x004fe200000e0000 */
[----:B-1----:R-:W-:-:S14]  /*00a0*/  BRA.U UP0, `(.L_x_0) ;  /* 0x0000000100307547 */ /* 0x002fdc000b800000 */
[----:B------:R-:W1:Y:S02]  /*00b0*/  LDCU.64 UR4, c[0x0][0x888] ;  /* 0x00011100ff0477ac */ /* 0x000e640008000a00 */
[----:B-1----:R-:W-:-:S04]  /*00c0*/  UISETP.NE.U32.AND UP0, UPT, UR4, URZ, UPT ;  /* 0x000000ff0400728c */ /* 0x002fc8000bf05070 */
[----:B------:R-:W-:-:S09]  /*00d0*/  UISETP.NE.AND.EX UP0, UPT, UR5, URZ, UPT, UP0 ;  /* 0x000000ff0500728c */ /* 0x000fd2000bf05300 */
[----:B------:R-:W-:Y:S05]  /*00e0*/  BRA.U !UP0, `(.L_x_1) ;  /* 0x0000000108147547 */ /* 0x000fea000b800000 */
[----:B------:R-:W1:Y:S01]  /*00f0*/  LDC.64 R2, c[0x0][0x888] ;  /* 0x00022200ff027b82 */ /* 0x000e620000000a00 */
[----:B------:R-:W1:Y:S02]  /*0100*/  LDCU.64 UR4, c[0x0][0x358] ;  /* 0x00006b00ff0477ac */ /* 0x000e640008000a00 */
[----:B-1----:R1:W5:Y:S01]  /*0110*/  LDG.E R41, desc[UR4][R2.64] ;  /* 0x0000000402297981 */ /* 0x002362000c1e1900 */
[----:B------:R-:W-:Y:S01]  /*0120*/  HFMA2 R84, -RZ, RZ, 0, 5.9604644775390625e-08 ;  /* 0x00000001ff547431 */ /* 0x000fe200000001ff */
[----:B------:R-:W-:Y:S05]  /*0130*/  BRA `(.L_x_0) ;  /* 0x00000000000c7947 */ /* 0x000fea0003800000 */
.L_x_1:
[----:B------:R-:W1:Y:S01]  /*0140*/  LDCU UR4, c[0x0][0x880] ;  /* 0x00011000ff0477ac */ /* 0x000e620008000800 */
[----:B------:R-:W-:Y:S01]  /*0150*/  HFMA2 R84, -RZ, RZ, 0, 5.9604644775390625e-08 ;  /* 0x00000001ff547431 */ /* 0x000fe200000001ff */
[----:B-1----:R-:W-:-:S07]  /*0160*/  MOV R41, UR4 ;  /* 0x0000000400297c02 */ /* 0x002fce0008000f00 */
.L_x_0:
[----:B------:R-:W2:Y:S02]  /*0170*/  LDCU.64 UR4, c[0x0][0x8b0] ;  /* 0x00011600ff0477ac */ /* 0x000ea40008000a00 */
[----:B--2---:R-:W-:-:S04]  /*0180*/  UISETP.NE.U32.AND UP0, UPT, UR4, URZ, UPT ;  /* 0x000000ff0400728c */ /* 0x004fc8000bf05070 */
[----:B------:R-:W-:-:S09]  /*0190*/  UISETP.NE.AND.EX UP0, UPT, UR5, URZ, UPT, UP0 ;  /* 0x000000ff0500728c */ /* 0x000fd2000bf05300 */
[----:B------:R-:W-:Y:S05]  /*01a0*/  BRA.U UP0, `(.L_x_2) ;  /* 0x0000000100287547 */ /* 0x000fea000b800000 */
[----:B------:R-:W2:Y:S02]  /*01b0*/  LDCU.64 UR4, c[0x0][0x8a8] ;  /* 0x00011500ff0477ac */ /* 0x000ea40008000a00 */
[----:B--2---:R-:W-:-:S04]  /*01c0*/  UISETP.NE.U32.AND UP0, UPT, UR4, URZ, UPT ;  /* 0x000000ff0400728c */ /* 0x004fc8000bf05070 */
[----:B------:R-:W-:-:S09]  /*01d0*/  UISETP.NE.AND.EX UP0, UPT, UR5, URZ, UPT, UP0 ;  /* 0x000000ff0500728c */ /* 0x000fd2000bf05300 */
[----:B------:R-:W-:Y:S05]  /*01e0*/  BRA.U !UP0, `(.L_x_3) ;  /* 0x0000000108107547 */ /* 0x000fea000b800000 */
[----:B------:R-:W2:Y:S01]  /*01f0*/  LDC.64 R38, c[0x0][0x8a8] ;  /* 0x00022a00ff267b82 */ /* 0x000ea20000000a00 */
[----:B------:R-:W2:Y:S02]  /*0200*/  LDCU.64 UR4, c[0x0][0x358] ;  /* 0x00006b00ff0477ac */ /* 0x000ea40008000a00 */
[----:B--2---:R2:W5:Y:S01]  /*0210*/  LDG.E R38, desc[UR4][R38.64] ;  /* 0x0000000426267981 */ /* 0x004562000c1e1900 */
[----:B------:R-:W-:Y:S05]  /*0220*/  BRA `(.L_x_2) ;  /* 0x0000000000087947 */ /* 0x000fea0003800000 */
.L_x_3:
[----:B------:R-:W2:Y:S02]  /*0230*/  LDCU UR4, c[0x0][0x8a0] ;  /* 0x00011400ff0477ac */ /* 0x000ea40008000800 */
[----:B--2---:R-:W-:Y:S02]  /*0240*/  MOV R38, UR4 ;  /* 0x0000000400267c02 */ /* 0x004fe40008000f00 */
.L_x_2:
[----:B------:R-:W-:Y:S01]  /*0250*/  IMAD.U32 R0, RZ, RZ, UR17 ;  /* 0x00000011ff007e24 */ /* 0x000fe2000f8e00ff */
[----:B------:R-:W-:Y:S04]  /*0260*/  BSSY.RECONVERGENT B0, `(.L_x_4) ;  /* 0x000000c000007945 */ /* 0x000fe80003800200 */
[C---:B------:R-:W-:Y:S02]  /*0270*/  ISETP.NE.OR P1, PT, R0.reuse, 0x1, !P3 ;  /* 0x000000010000780c */ /* 0x040fe40005f25670 */
[----:B------:R-:W-:-:S11]  /*0280*/  ISETP.NE.OR P0, PT, R0, 0x3, !P3 ;  /* 0x000000030000780c */ /* 0x000fd60005f05670 */
[----:B------:R-:W-:Y:S05]  /*0290*/  @P1 BRA `(.L_x_5) ;  /* 0x0000000000201947 */ /* 0x000fea0003800000 */
[----:B------:R-:W3:Y:S02]  /*02a0*/  LDCU.64 UR4, c[0x0][0x348] ;  /* 0x00006900ff0477ac */ /* 0x000ee40008000a00 */
[----:B---3--:R-:W-:Y:S02]  /*02b0*/  UIADD3 UR6, UP1, UPT, UR4, 0x80, URZ ;  /* 0x0000008004067890 */ /* 0x008fe4000ff3e0ff */
[----:B------:R-:W-:Y:S02]  /*02c0*/  UIADD3 UR4, UP0, UPT, UR4, 0x180, URZ ;  /* 0x0000018004047890 */ /* 0x000fe4000ff1e0ff */
[----:B------:R-:W-:Y:S02]  /*02d0*/  UIADD3.X UR7, UPT, UPT, URZ, UR5, URZ, UP1, !UPT ;  /* 0x00000005ff077290 */ /* 0x000fe40008ffe4ff */
[----:B------:R-:W-:-:S07]  /*02e0*/  UIADD3.X UR5, UPT, UPT, URZ, UR5, URZ, UP0, !UPT ;  /* 0x00000005ff057290 */ /* 0x000fce00087fe4ff */
[----:B------:R3:W-:Y:S02]  /*02f0*/  UTMACCTL.PF [UR6] ;  /* 0x00000000060079b9 */ /* 0x0007e40008040000 */
[----:B------:R3:W-:Y:S02]  /*0300*/  UTMACCTL.PF [UR4] ;  /* 0x00000000040079b9 */ /* 0x0007e40008040000 */
[----:B---3--:R-:W-:Y:S01]  /*0310*/  NOP ;  /* 0x0000000000007918 */ /* 0x008fe20000000000 */
.L_x_5:
[----:B------:R-:W-:Y:S05]  /*0320*/  BSYNC.RECONVERGENT B0 ;  /* 0x0000000000007941 */ /* 0x000fea0003800200 */
.L_x_4:
[----:B------:R-:W-:Y:S04]  /*0330*/  BSSY.RECONVERGENT B0, `(.L_x_6) ;  /* 0x000000a000007945 */ /* 0x000fe80003800200 */
        /* <DEDUP_REMOVED lines=9> */
.L_x_7:
[----:B------:R-:W-:Y:S05]  /*03d0*/  BSYNC.RECONVERGENT B0 ;  /* 0x0000000000007941 */ /* 0x000fea0003800200 */
.L_x_6:
[----:B------:R-:W3:Y:S01]  /*03e0*/  LDCU.64 UR4, c[0x0][0x888] ;  /* 0x00011100ff0477ac */ /* 0x000ee20008000a00 */
[----:B------:R-:W-:Y:S02]  /*03f0*/  UISETP.EQ.U32.AND UP1, UPT, UR8, URZ, UPT ;  /* 0x000000ff0800728c */ /* 0x000fe4000bf22070 */
[----:B------:R-:W-:Y:S02]  /*0400*/  UPLOP3.LUT UP3, UPT, UPT, UPT, UPT, 0x80, 0x8 ;  /* 0x000000000008789c */ /* 0x000fe40003f6f070 */
[----:B---3--:R-:W-:-:S04]  /*0410*/  UISETP.NE.U32.AND UP0, UPT, UR4, URZ, UPT ;  /* 0x000000ff0400728c */ /* 0x008fc8000bf05070 */
[----:B------:R-:W-:-:S04]  /*0420*/  UISETP.NE.AND.EX UP0, UPT, UR5, URZ, UPT, UP0 ;  /* 0x000000ff0500728c */ /* 0x000fc8000bf05300 */
[----:B------:R-:W-:-:S04]  /*0430*/  UISETP.EQ.OR.EX UP2, UPT, UR9, URZ, !UP0, UP1 ;  /* 0x000000ff0900728c */ /* 0x000fc8000c742710 */
[----:B------:R-:W-:-:S06]  /*0440*/  UP2UR UR4, UPR, URZ, 0x4 ;  /* 0x00000004ff047883 */ /* 0x000fcc0008000000 */
[----:B------:R-:W-:Y:S01]  /*0450*/  MOV R86, UR4 ;  /* 0x0000000400567c02 */ /* 0x000fe20008000f00 */
[----:B------:R-:W-:Y:S06]  /*0460*/  BRA.U !UP2, `(.L_x_8) ;  /* 0x000000010a207547 */ /* 0x000fec000b800000 */
[----:B------:R-:W-:Y:S01]  /*0470*/  UISETP.NE.U32.AND UP1, UPT, UR8, URZ, UPT ;  /* 0x000000ff0800728c */ /* 0x000fe2000bf25070 */
[----:B-----5:R-:W-:Y:S01]  /*0480*/  FSETP.NEU.AND P0, PT, R41, RZ, PT ;  /* 0x000000ff2900720b */ /* 0x020fe20003f0d000 */
[----:B------:R-:W-:Y:S02]  /*0490*/  USEL UR4, URZ, 0xffffffff, UP0 ;  /* 0xffffffffff047887 */ /* 0x000fe40008000000 */
[----:B------:R-:W-:-:S10]  /*04a0*/  UISETP.NE.AND.EX UP1, UPT, UR9, URZ, UPT, UP1 ;  /* 0x000000ff0900728c */ /* 0x000fd4000bf25310 */
[----:B------:R-:W-:Y:S01]  /*04b0*/  VOTEU.ANY UP0, P0 ;  /* 0x0000000000ff7886 */ /* 0x000fe20000000100 */
[----:B------:R-:W-:-:S04]  /*04c0*/  @!UP1 USEL UR4, URZ, 0xffffffff, UP0 ;  /* 0xffffffffff049887 */ /* 0x000fc80008000000 */
[----:B------:R-:W-:-:S04]  /*04d0*/  ULOP3.LUT UR4, UR4, 0x1, URZ, 0xc0, !UPT ;  /* 0x0000000104047892 */ /* 0x000fc8000f8ec0ff */
[----:B------:R-:W-:-:S11]  /*04e0*/  UISETP.NE.U32.AND UP3, UPT, UR4, 0x1, UPT ;  /* 0x000000010400788c */ /* 0x000fd6000bf65070 */
.L_x_8:
[----:B-1----:R-:W1:Y:S01]  /*04f0*/  SHFL.IDX PT, R2, R85, RZ, 0x1f ;  /* 0x00001fff55027589 */ /* 0x002e6200000e0000 */
[----:B------:R-:W-:-:S04]  /*0500*/  UISETP.NE.AND UP0, UPT, UR17, 0x2, UPT ;  /* 0x000000021100788c */ /* 0x000fc8000bf05270 */
[----:B------:R-:W-:Y:S01]  /*0510*/  USEL UR38, URZ, 0x1, UP0 ;  /* 0x00000001ff267887 */ /* 0x000fe20008000000 */
[----:B-1----:R-:W-:-:S13]  /*0520*/  ISETP.NE.AND P0, PT, R2, RZ, PT ;  /* 0x000000ff0200720c */ /* 0x002fda0003f05270 */
[----:B------:R-:W-:Y:S05]  /*0530*/  @P0 BRA `(.L_x_9) ;  /* 0x0000000400540947 */ /* 0x000fea0003800000 */
[----:B------:R-:W-:Y:S01]  /*0540*/  ELECT P0, URZ, PT ;  /* 0x0000000000ff782f */ /* 0x000fe20003800000 */
[----:B------:R-:W-:-:S12]  /*0550*/  BSSY.RECONVERGENT B0, `(.L_x_9) ;  /* 0x0000053000007945 */ /* 0x000fd80003800200 */
[----:B------:R-:W-:Y:S05]  /*0560*/  @!P0 BRA `(.L_x_10) ;  /* 0x0000000400448947 */ /* 0x000fea0003800000 */
[----:B------:R-:W1:Y:S01]  /*0570*/  S2UR UR4, SR_CgaCtaId ;  /* 0x00000000000479c3 */ /* 0x000e620000008800 */
[----:B------:R-:W-:Y:S01]  /*0580*/  UMOV UR5, 0x400 ;  /* 0x0000040000057882 */ /* 0x000fe20000000000 */
[----:B------:R-:W-:Y:S01]  /*0590*/  UMOV UR8, 0x1 ;  /* 0x0000000100087882 */ /* 0x000fe20000000000 */
[----:B------:R-:W-:Y:S01]  /*05a0*/  UMOV UR6, 0x5 ;  /* 0x0000000500067882 */ /* 0x000fe20000000000 */
[----:B------:R-:W-:-:S04]  /*05b0*/  UIADD3 UR8, UPT, UPT, -UR8, 0x100000, URZ ;  /* 0x0010000008087890 */ /* 0x000fc8000fffe1ff */
[----:B------:R-:W-:Y:S02]  /*05c0*/  USHF.L.U32 UR9, UR8, 0xb, URZ ;  /* 0x0000000b08097899 */ /* 0x000fe400080006ff */
[----:B------:R-:W-:Y:S02]  /*05d0*/  USHF.L.U32 UR8, UR8, 0x1, URZ ;  /* 0x0000000108087899 */ /* 0x000fe400080006ff */
[----:B------:R-:W-:-:S04]  /*05e0*/  UIADD3 UR6, UPT, UPT, -UR6, 0x100000, URZ ;  /* 0x0010000006067890 */ /* 0x000fc8000fffe1ff */
[----:B------:R-:W-:Y:S02]  /*05f0*/  USHF.L.U32 UR7, UR6, 0xb, URZ ;  /* 0x0000000b06077899 */ /* 0x000fe400080006ff */
[----:B------:R-:W-:Y:S02]  /*0600*/  USHF.L.U32 UR6, UR6, 0x1, URZ ;  /* 0x0000000106067899 */ /* 0x000fe400080006ff */
[----:B-1----:R-:W-:Y:S01]  /*0610*/  ULEA UR4, UR4, UR5, 0x18 ;  /* 0x0000000504047291 */ /* 0x002fe2000f8ec0ff */
[----:B------:R-:W1:Y:S11]  /*0620*/  FENCE.VIEW.ASYNC.S ;  /* 0x00000000000073c6 */ /* 0x000e760000000000 */
[----:B-1----:R1:W3:Y:S01]  /*0630*/  SYNCS.EXCH.64 URZ, [UR4], UR8 ;  /* 0x0000000804ff75b2 */ /* 0x0022e20008000100 */
[----:B------:R1:W4:Y:S01]  /*0640*/  SYNCS.EXCH.64 URZ, [UR4+0x110], UR6 ;  /* 0x0001100604ff75b2 */ /* 0x0003220008000100 */
[----:B------:R1:W1:Y:S01]  /*0650*/  SYNCS.EXCH.64 URZ, [UR4+0x8], UR8 ;  /* 0x0000080804ff75b2 */ /* 0x0002620008000100 */
        /* <DEDUP_REMOVED lines=65> */
[----:B---34-:R-:W-:Y:S01]  /*0a70*/  NOP ;  /* 0x0000000000007918 */ /* 0x018fe20000000000 */
.L_x_10:
[----:B-1----:R-:W-:Y:S05]  /*0a80*/  BSYNC.RECONVERGENT B0 ;  /* 0x0000000000007941 */ /* 0x002fea0003800200 */
.L_x_9:
[----:B------:R-:W1:Y:S01]  /*0a90*/  SHFL.IDX PT, R2, R85, RZ, 0x1f ;  /* 0x00001fff55027589 */ /* 0x000e6200000e0000 */
[----:B------:R-:W-:Y:S01]  /*0aa0*/  NOP ;  /* 0x0000000000007918 */ /* 0x000fe20000000000 */
[----:B-1----:R-:W-:-:S13]  /*0ab0*/  ISETP.NE.AND P0, PT, R2, 0x1, PT ;  /* 0x000000010200780c */ /* 0x002fda0003f05270 */
[----:B------:R-:W-:Y:S05]  /*0ac0*/  @P0 BRA `(.L_x_11) ;  /* 0x0000000000480947 */ /* 0x000fea0003800000 */
        /* <DEDUP_REMOVED lines=9> */
[----:B------:R-:W-:Y:S01]  /*0b60*/  USHF.L.U32 UR6, UR6, 0x1, URZ ;  /* 0x0000000106067899 */ /* 0x000fe200080006ff */
[----:B------:R-:W-:Y:S01]  /*0b70*/  ELECT P0, URZ, PT ;  /* 0x0000000000ff782f */ /* 0x000fe20003800000 */
[----:B-1----:R-:W-:Y:S01]  /*0b80*/  ULEA UR4, UR4, UR5, 0x18 ;  /* 0x0000000504047291 */ /* 0x002fe2000f8ec0ff */
[----:B------:R-:W1:Y:S11]  /*0b90*/  FENCE.VIEW.ASYNC.S ;  /* 0x00000000000073c6 */ /* 0x000e760000000000 */
[----:B-1----:R1:W3:Y:S01]  /*0ba0*/  SYNCS.EXCH.64 URZ, [UR4+0x220], UR8 ;  /* 0x0002200804ff75b2 */ /* 0x0022e20008000100 */
[----:B------:R1:W4:Y:S01]  /*0bb0*/  SYNCS.EXCH.64 URZ, [UR4+0x230], UR6 ;  /* 0x0002300604ff75b2 */ /* 0x0003220008000100 */
[----:B------:R1:W1:Y:S01]  /*0bc0*/  SYNCS.EXCH.64 URZ, [UR4+0x228], UR8 ;  /* 0x0002280804ff75b2 */ /* 0x0002620008000100 */
[----:B------:R1:W1:Y:S01]  /*0bd0*/  SYNCS.EXCH.64 URZ, [UR4+0x238], UR6 ;  /* 0x0002380604ff75b2 */ /* 0x0002620008000100 */
[----:B------:R-:W-:Y:S01]  /*0be0*/  NOP ;  /* 0x0000000000007918 */ /* 0x000fe20000000000 */
.L_x_11:
[----:B------:R-:W2:Y:S01]  /*0bf0*/  SHFL.IDX PT, R2, R85, RZ, 0x1f ;  /* 0x00001fff55027589 */ /* 0x000ea200000e0000 */
[----:B------:R-:W-:Y:S01]  /*0c00*/  NOP ;  /* 0x0000000000007918 */ /* 0x000fe20000000000 */
[----:B--2---:R-:W-:-:S13]  /*0c10*/  ISETP.NE.AND P0, PT, R2, 0x3, PT ;  /* 0x000000030200780c */ /* 0x004fda0003f05270 */
[----:B------:R-:W-:Y:S05]  /*0c20*/  @P0 BRA `(.L_x_12) ;  /* 0x0000000000300947 */ /* 0x000fea0003800000 */
[----:B-1----:R-:W1:Y:S01]  /*0c30*/  S2UR UR6, SR_CgaCtaId ;  /* 0x00000000000679c3 */ /* 0x002e620000008800 */
[----:B------:R-:W-:Y:S01]  /*0c40*/  UMOV UR4, 0x400 ;  /* 0x0000040000047882 */ /* 0x000fe20000000000 */
[----:B------:R-:W-:Y:S01]  /*0c50*/  UMOV UR5, 0x20 ;  /* 0x0000002000057882 */ /* 0x000fe20000000000 */
[----:B------:R-:W-:Y:S01]  /*0c60*/  ELECT P0, URZ, PT ;  /* 0x0000000000ff782f */ /* 0x000fe20003800000 */
[----:B-1----:R-:W-:Y:S02]  /*0c70*/  ULEA UR6, UR6, UR4, 0x18 ;  /* 0x0000000406067291 */ /* 0x002fe4000f8ec0ff */
[----:B------:R-:W-:-:S04]  /*0c80*/  UIADD3 UR4, UPT, UPT, -UR5, 0x100000, URZ ;  /* 0x0010000005047890 */ /* 0x000fc8000fffe1ff */
[----:B------:R-:W-:Y:S02]  /*0c90*/  USHF.L.U32 UR5, UR4, 0xb, URZ ;  /* 0x0000000b04057899 */ /* 0x000fe400080006ff */
[----:B------:R-:W-:Y:S01]  /*0ca0*/  USHF.L.U32 UR4, UR4, 0x1, URZ ;  /* 0x0000000104047899 */ /* 0x000fe200080006ff */
[----:B------:R-:W1:Y:S11]  /*0cb0*/  FENCE.VIEW.ASYNC.S ;  /* 0x00000000000073c6 */ /* 0x000e760000000000 */
[----:B-1----:R2:W1:Y:S01]  /*0cc0*/  SYNCS.EXCH.64 URZ, [UR6+0x240], UR4 ;  /* 0x0002400406ff75b2 */ /* 0x0024620008000100 */
[----:B------:R2:W1:Y:S02]  /*0cd0*/  SYNCS.EXCH.64 URZ, [UR6+0x248], UR4 ;  /* 0x0002480406ff75b2 */ /* 0x0004640008000100 */
[----:B--2---:R-:W-:Y:S01]  /*0ce0*/  NOP ;  /* 0x0000000000007918 */ /* 0x004fe20000000000 */
.L_x_12:
[----:B------:R-:W2:Y:S01]  /*0cf0*/  SHFL.IDX PT, R2, R85, RZ, 0x1f ;  /* 0x00001fff55027589 */ /* 0x000ea200000e0000 */
[----:B------:R-:W-:Y:S01]  /*0d00*/  NOP ;  /* 0x0000000000007918 */ /* 0x000fe20000000000 */
[----:B--2---:R-:W-:-:S13]  /*0d10*/  ISETP.NE.AND P0, PT, R2, 0x4, PT ;  /* 0x000000040200780c */ /* 0x004fda0003f05270 */
[----:B------:R-:W-:Y:S05]  /*0d20*/  @P0 BRA `(.L_x_13) ;  /* 0x00000000004c0947 */ /* 0x000fea0003800000 */
[----:B-1----:R-:W1:Y:S01]  /*0d30*/  S2UR UR6, SR_CgaCtaId ;  /* 0x00000000000679c3 */ /* 0x002e620000008800 */
[----:B------:R-:W-:Y:S01]  /*0d40*/  UMOV UR4, 0x720 ;  /* 0x0000072000047882 */ /* 0x000fe20000000000 */
[----:B------:R-:W-:Y:S01]  /*0d50*/  UMOV UR5, 0x400 ;  /* 0x0000040000057882 */ /* 0x000fe20000000000 */
[----:B------:R-:W-:Y:S01]  /*0d60*/  USEL UR4, UR4, 0x620, UP3 ;  /* 0x0000062004047887 */ /* 0x000fe20009800000 */
[----:B------:R-:W-:Y:S01]  /*0d70*/  UMOV UR8, 0x1 ;  /* 0x0000000100087882 */ /* 0x000fe20000000000 */
[----:B------:R-:W-:Y:S01]  /*0d80*/  ELECT P0, URZ, PT ;  /* 0x0000000000ff782f */ /* 0x000fe20003800000 */
[----:B------:R-:W-:-:S04]  /*0d90*/  UIADD3 UR8, UPT, UPT, -UR8, 0x100000, URZ ;  /* 0x0010000008087890 */ /* 0x000fc8000fffe1ff */
[----:B------:R-:W-:Y:S02]  /*0da0*/  USHF.L.U32 UR9, UR8, 0xb, URZ ;  /* 0x0000000b08097899 */ /* 0x000fe400080006ff */
[----:B------:R-:W-:Y:S02]  /*0db0*/  USHF.L.U32 UR8, UR8, 0x1, URZ ;  /* 0x0000000108087899 */ /* 0x000fe400080006ff */
[----:B-1----:R-:W-:Y:S02]  /*0dc0*/  ULEA UR6, UR6, UR5, 0x18 ;  /* 0x0000000506067291 */ /* 0x002fe4000f8ec0ff */
[----:B------:R-:W-:-:S04]  /*0dd0*/  UIADD3 UR4, UPT, UPT, -UR4, 0x100000, URZ ;  /* 0x0010000004047890 */ /* 0x000fc8000fffe1ff */
[----:B------:R-:W-:Y:S02]  /*0de0*/  USHF.L.U32 UR5, UR4, 0xb, URZ ;  /* 0x0000000b04057899 */ /* 0x000fe400080006ff */
[----:B------:R-:W-:Y:S01]  /*0df0*/  USHF.L.U32 UR4, UR4, 0x1, URZ ;  /* 0x0000000104047899 */ /* 0x000fe200080006ff */
[----:B------:R-:W1:Y:S03]  /*0e00*/  FENCE.VIEW.ASYNC.S ;  /* 0x00000000000073c6 */ /* 0x000e660000000000 */
[----:B-1----:R2:W1:Y:S08]  /*0e10*/  SYNCS.EXCH.64 URZ, [UR6+0x250], UR8 ;  /* 0x0002500806ff75b2 */ /* 0x0024700008000100 */
[----:B------:R2:W1:Y:S01]  /*0e20*/  SYNCS.EXCH.64 URZ, [UR6+0x260], UR4 ;  /* 0x0002600406ff75b2 */ /* 0x0004620008000100 */
[----:B------:R2:W1:Y:S01]  /*0e30*/  SYNCS.EXCH.64 URZ, [UR6+0x258], UR8 ;  /* 0x0002580806ff75b2 */ /* 0x0004620008000100 */
[----:B------:R2:W1:Y:S02]  /*0e40*/  SYNCS.EXCH.64 URZ, [UR6+0x268], UR4 ;  /* 0x0002680406ff75b2 */ /* 0x0004640008000100 */
[----:B--2---:R-:W-:Y:S01]  /*0e50*/  NOP ;  /* 0x0000000000007918 */ /* 0x004fe20000000000 */
.L_x_13:
[----:B------:R-:W2:Y:S01]  /*0e60*/  SHFL.IDX PT, R2, R85, RZ, 0x1f ;  /* 0x00001fff55027589 */ /* 0x000ea200000e0000 */
[----:B------:R-:W-:Y:S01]  /*0e70*/  NOP ;  /* 0x0000000000007918 */ /* 0x000fe20000000000 */
[----:B--2---:R-:W-:-:S13]  /*0e80*/  ISETP.NE.AND P0, PT, R2, 0x5, PT ;  /* 0x000000050200780c */ /* 0x004fda0003f05270 */
[----:B------:R-:W-:Y:S05]  /*0e90*/  @P0 BRA `(.L_x_14) ;  /* 0x0000000000580947 */ /* 0x000fea0003800000 */
[----:B-1----:R-:W1:Y:S01]  /*0ea0*/  S2UR UR4, SR_CgaCtaId ;  /* 0x00000000000479c3 */ /* 0x002e620000008800 */
        /* <DEDUP_REMOVED lines=12> */
[----:B-1----:R2:W1:Y:S01]  /*0f70*/  SYNCS.EXCH.64 URZ, [UR4+0x270], UR8 ;  /* 0x0002700804ff75b2 */ /* 0x0024620008000100 */
[----:B------:R2:W1:Y:S01]  /*0f80*/  SYNCS.EXCH.64 URZ, [UR4+0x290], UR6 ;  /* 0x0002900604ff75b2 */ /* 0x0004620008000100 */
[----:B------:R2:W1:Y:S01]  /*0f90*/  SYNCS.EXCH.64 URZ, [UR4+0x278], UR8 ;  /* 0x0002780804ff75b2 */ /* 0x0004620008000100 */
[----:B------:R2:W1:Y:S01]  /*0fa0*/  SYNCS.EXCH.64 URZ, [UR4+0x298], UR6 ;  /* 0x0002980604ff75b2 */ /* 0x0004620008000100 */
[----:B------:R2:W1:Y:S01]  /*0fb0*/  SYNCS.EXCH.64 URZ, [UR4+0x280], UR8 ;  /* 0x0002800804ff75b2 */ /* 0x0004620008000100 */
[----:B------:R2:W1:Y:S01]  /*0fc0*/  SYNCS.EXCH.64 URZ, [UR4+0x2a0], UR6 ;  /* 0x0002a00604ff75b2 */ /* 0x0004620008000100 */
[----:B------:R2:W1:Y:S01]  /*0fd0*/  SYNCS.EXCH.64 URZ, [UR4+0x288], UR8 ;  /* 0x0002880804ff75b2 */ /* 0x0004620008000100 */
[----:B------:R2:W1:Y:S02]  /*0fe0*/  SYNCS.EXCH.64 URZ, [UR4+0x2a8], UR6 ;  /* 0x0002a80604ff75b2 */ /* 0x0004640008000100 */
[----:B--2---:R-:W-:Y:S01]  /*0ff0*/  NOP ;  /* 0x0000000000007918 */ /* 0x004fe20000000000 */
.L_x_14:
[----:B------:R-:W2:Y:S01]  /*1000*/  SHFL.IDX PT, R2, R85, RZ, 0x1f ;  /* 0x00001fff55027589 */ /* 0x000ea200000e0000 */
[----:B------:R-:W-:Y:S01]  /*1010*/  NOP ;  /* 0x0000000000007918 */ /* 0x000fe20000000000 */
[----:B--2---:R-:W-:-:S13]  /*1020*/  ISETP.NE.AND P0, PT, R2, 0x3, PT ;  /* 0x000000030200780c */ /* 0x004fda0003f05270 */
[----:B------:R-:W-:Y:S05]  /*1030*/  @P0 BRA `(.L_x_15) ;  /* 0x0000000000380947 */ /* 0x000fea0003800000 */
[----:B------:R-:W2:Y:S01]  /*1040*/  S2UR UR5, SR_CgaCtaId ;  /* 0x00000000000579c3 */ /* 0x000ea20000008800 */
[----:B-1----:R-:W-:Y:S01]  /*1050*/  UMOV UR4, 0x400 ;  /* 0x0000040000047882 */ /* 0x002fe20000000000 */
[----:B------:R-:W-:Y:S01]  /*1060*/  UMOV UR6, 0x20 ;  /* 0x0000002000067882 */ /* 0x000fe20000000000 */
[----:B------:R-:W-:Y:S01]  /*1070*/  ELECT P0, URZ, PT ;  /* 0x0000000000ff782f */ /* 0x000fe20003800000 */
[----:B------:R-:W-:-:S04]  /*1080*/  UIADD3 UR6, UPT, UPT, -UR6, 0x100000, URZ ;  /* 0x0010000006067890 */ /* 0x000fc8000fffe1ff */
[----:B------:R-:W-:Y:S02]  /*1090*/  USHF.L.U32 UR7, UR6, 0xb, URZ ;  /* 0x0000000b06077899 */ /* 0x000fe400080006ff */
[----:B------:R-:W-:Y:S02]  /*10a0*/  USHF.L.U32 UR6, UR6, 0x1, URZ ;  /* 0x0000000106067899 */ /* 0x000fe400080006ff */
[----:B--2---:R-:W-:Y:S01]  /*10b0*/  ULEA UR4, UR5, UR4, 0x18 ;  /* 0x0000000405047291 */ /* 0x004fe2000f8ec0ff */
[----:B------:R-:W1:Y:S11]  /*10c0*/  FENCE.VIEW.ASYNC.S ;  /* 0x00000000000073c6 */ /* 0x000e760000000000 */
[----:B-1----:R2:W1:Y:S01]  /*10d0*/  SYNCS.EXCH.64 URZ, [UR4+0x2b0], UR6 ;  /* 0x0002b00604ff75b2 */ /* 0x0024620008000100 */
[----:B------:R2:W1:Y:S01]  /*10e0*/  SYNCS.EXCH.64 URZ, [UR4+0x2c0], UR6 ;  /* 0x0002c00604ff75b2 */ /* 0x0004620008000100 */
[----:B------:R2:W1:Y:S01]  /*10f0*/  SYNCS.EXCH.64 URZ, [UR4+0x2b8], UR6 ;  /* 0x0002b80604ff75b2 */ /* 0x0004620008000100 */
[----:B------:R2:W1:Y:S02]  /*1100*/  SYNCS.EXCH.64 URZ, [UR4+0x2c8], UR6 ;  /* 0x0002c80604ff75b2 */ /* 0x0004640008000100 */
[----:B--2---:R-:W-:Y:S01]  /*1110*/  NOP ;  /* 0x0000000000007918 */ /* 0x004fe20000000000 */
.L_x_15:
[----:B-1----:R-:W1:Y:S01]  /*1120*/  LDCU UR4, c[0x0][0x36c] ;  /* 0x00006d80ff0477ac */ /* 0x002e620008000800 */
[----:B------:R-:W-:Y:S01]  /*1130*/  ISETP.NE.OR P3, PT, R0, 0x2, !P3 ;  /* 0x000000020000780c */ /* 0x000fe20005f65670 */
[----:B------:R-:W-:Y:S01]  /*1140*/  NOP ;  /* 0x0000000000007918 */ /* 0x000fe20000000000 */
[----:B------:R-:W-:Y:S01]  /*1150*/  LOP3.LUT R0, R93, 0x1f, RZ, 0xc0, !PT ;  /* 0x0000001f5d007812 */ /* 0x000fe200078ec0ff */
[----:B------:R-:W-:Y:S02]  /*1160*/  UISETP.NE.AND UP4, UPT, UR17, URZ, UPT ;  /* 0x000000ff1100728c */ /* 0x000fe4000bf85270 */
[----:B-1----:R-:W-:-:S09]  /*1170*/  UISETP.EQ.U32.AND UP5, UPT, UR4, 0x1, UPT ;  /* 0x000000010400788c */ /* 0x002fd2000bfa2070 */
[----:B------:R-:W-:Y:S05]  /*1180*/  BRA.U !UP5, `(.L_x_16) ;  /* 0x000000010d087547 */ /* 0x000fea000b800000 */
[----:B---34-:R-:W-:Y:S01]  /*1190*/  UCGABAR_ARV ;  /* 0x00000000000079c7 */ /* 0x018fe20008000000 */
[----:B------:R-:W-:Y:S05]  /*11a0*/  BRA `(.L_x_17) ;  /* 0x0000000000047947 */ /* 0x000fea0003800000 */
.L_x_16:
[----:B---34-:R-:W-:Y:S01]  /*11b0*/  NOP ;  /* 0x0000000000007918 */ /* 0x018fe20000000000 */
.L_x_17:
[----:B------:R-:W1:Y:S01]  /*11c0*/  S2UR UR16, SR_CTAID.X ;  /* 0x00000000001079c3 */ /* 0x000e620000002500 */
[----:B------:R-:W-:-:S05]  /*11d0*/  CS2R.32 R3, SR_CgaSize ;  /* 0x0000000000037805 */ /* 0x000fca0000008a00 */
[----:B------:R-:W-:-:S05]  /*11e0*/  IMAD R3, R3, -0xa0, RZ ;  /* 0xffffff6003037824 */ /* 0x000fca00078e02ff */
[----:B------:R-:W-:-:S14]  /*11f0*/  R2UR UR5, R3 ;  /* 0x00000000030572ca */ /* 0x000fdc00000e0000 */
[----:B------:R-:W2:Y:S01]  /*1200*/  LDCU UR5, c[0x0][UR5+0x2b0] ;  /* 0x00005600050577ac */ /* 0x000ea20008000800 */
[----:B------:R-:W-:-:S05]  /*1210*/  CS2R.32 R3, SR_CgaSize ;  /* 0x0000000000037805 */ /* 0x000fca0000008a00 */
[----:B------:R-:W-:-:S05]  /*1220*/  IMAD R3, R3, -0xa0, RZ ;  /* 0xffffff6003037824 */ /* 0x000fca00078e02ff */
[----:B------:R-:W-:-:S14]  /*1230*/  R2UR UR4, R3 ;  /* 0x00000000030472ca */ /* 0x000fdc00000e0000 */
[----:B------:R-:W3:Y:S01]  /*1240*/  LDCU UR4, c[0x0][UR4+0x2b4] ;  /* 0x00005680040477ac */ /* 0x000ee20008000800 */
[----:B------:R-:W4:Y:S01]  /*1250*/  S2UR UR20, SR_CTAID.Y ;  /* 0x00000000001479c3 */ /* 0x000f220000002600 */
[----:B------:R-:W-:-:S05]  /*1260*/  CS2R.32 R3, SR_CgaSize ;  /* 0x0000000000037805 */ /* 0x000fca0000008a00 */
[----:B------:R-:W-:-:S05]  /*1270*/  IMAD R3, R3, -0xa0, RZ ;  /* 0xffffff6003037824 */ /* 0x000fca00078e02ff */
[----:B------:R-:W-:-:S14]  /*1280*/  R2UR UR59, R3 ;  /* 0x00000000033b72ca */ /* 0x000fdc00000e0000 */
[----:B------:R-:W3:Y:S01]  /*1290*/  LDCU UR59, c[0x0][UR59+0x2a0] ;  /* 0x000054003b3b77ac */ /* 0x000ee20008000800 */
[----:B------:R-:W-:-:S05]  /*12a0*/  CS2R.32 R3, SR_CgaSize ;  /* 0x0000000000037805 */ /* 0x000fca0000008a00 */
[----:B------:R-:W-:-:S05]  /*12b0*/  IMAD R3, R3, -0xa0, RZ ;  /* 0xffffff6003037824 */ /* 0x000fca00078e02ff */
[----:B------:R-:W-:-:S14]  /*12c0*/  R2UR UR62, R3 ;  /* 0x00000000033e72ca */ /* 0x000fdc00000e0000 */
[----:B------:R-:W3:Y:S01]  /*12d0*/  LDCU UR62, c[0x0][UR62+0x2a4] ;  /* 0x000054803e3e77ac */ /* 0x000ee20008000800 */
[----:B------:R-:W3:Y:S01]  /*12e0*/  S2UR UR7, SR_CgaCtaId ;  /* 0x00000000000779c3 */ /* 0x000ee20000008800 */
[----:B------:R-:W3:Y:S01]  /*12f0*/  LDCU UR21, c[0x0][0xb24] ;  /* 0x00016480ff1577ac */ /* 0x000ee20008000800 */
[----:B------:R-:W3:Y:S01]  /*1300*/  LDCU UR42, c[0x0][0xb24] ;  /* 0x00016480ff2a77ac */ /* 0x000ee20008000800 */
[----:B-1----:R-:W-:Y:S01]  /*1310*/  I2FP.F32.U32 R3, UR16 ;  /* 0x0000001000037c45 */ /* 0x002fe20008201000 */
[----:B------:R-:W1:Y:S04]  /*1320*/  LDCU UR29, c[0x0][0xb30] ;  /* 0x00016600ff1d77ac */ /* 0x000e680008000800 */
[----:B--2---:R-:W-:Y:S01]  /*1330*/  FMUL R3, R3, UR5 ;  /* 0x0000000503037c20 */ /* 0x004fe20008400000 */
[----:B------:R-:W-:Y:S01]  /*1340*/  UMOV UR34, 0x11 ;  /* 0x0000001100227882 */ /* 0x000fe20000000000 */
[----:B----4-:R-:W-:-:S04]  /*1350*/  I2FP.F32.U32 R2, UR20 ;  /* 0x0000001400027c45 */ /* 0x010fc80008201000 */
[----:B------:R-:W2:Y:S01]  /*1360*/  F2I.U32.TRUNC.NTZ R3, R3 ;  /* 0x0000000300037305 */ /* 0x000ea2000020f000 */
[----:B---3--:R-:W-:Y:S01]  /*1370*/  FMUL R2, R2, UR4 ;  /* 0x0000000402027c20 */ /* 0x008fe20008400000 */
[----:B------:R-:W-:Y:S02]  /*1380*/  ULOP3.LUT UR5, UR7, 0x4, URZ, 0xc0, !UPT ;  /* 0x0000000407057892 */ /* 0x000fe4000f8ec0ff */
[----:B------:R-:W-:-:S04]  /*1390*/  ULOP3.LUT UR49, UR7, 0x3, URZ, 0xc0, !UPT ;  /* 0x0000000307317892 */ /* 0x000fc8000f8ec0ff */
[----:B------:R-:W3:Y:S01]  /*13a0*/  F2I.U32.TRUNC.NTZ R2, R2 ;  /* 0x0000000200027305 */ /* 0x000ee2000020f000 */
[----:B------:R-:W-:Y:S02]  /*13b0*/  UISETP.GT.U32.AND UP0, UPT, UR5, 0xffff, UPT ;  /* 0x0000ffff0500788c */ /* 0x000fe4000bf04070 */
[----:B------:R-:W-:Y:S02]  /*13c0*/  UISETP.GT.U32.AND UP1, UPT, UR49, 0xffff, UPT ;  /* 0x0000ffff3100788c */ /* 0x000fe4000bf24070 */
[----:B------:R-:W-:Y:S01]  /*13d0*/  USEL UR26, UR5, 0xffff, !UP0 ;  /* 0x0000ffff051a7887 */ /* 0x000fe2000c000000 */
[----:B--2---:R-:W-:Y:S01]  /*13e0*/  R2UR UR4, R3 ;  /* 0x00000000030472ca */ /* 0x004fe200000e0000 */
[----:B------:R-:W-:Y:S02]  /*13f0*/  USHF.R.U32.HI UR32, URZ, 0x2, UR7 ;  /* 0x00000002ff207899 */ /* 0x000fe40008011607 */
[----:B------:R-:W-:Y:S02]  /*1400*/  USHF.L.U32 UR31, UR7, 0x8, URZ ;  /* 0x00000008071f7899 */ /* 0x000fe400080006ff */
[----:B------:R-:W-:-:S02]  /*1410*/  USHF.L.U32 UR30, UR7, 0xa, URZ ;  /* 0x0000000a071e7899 */ /* 0x000fc400080006ff */
[----:B------:R-:W-:Y:S01]  /*1420*/  USEL UR27, UR49, 0xffff, !UP1 ;  /* 0x0000ffff311b7887 */ /* 0x000fe2000c800000 */
[----:B---3--:R-:W-:Y:S02]  /*1430*/  R2UR UR6, R2 ;  /* 0x00000000020672ca */ /* 0x008fe400000e0000 */
[----:B------:R-:W-:-:S03]  /*1440*/  PRMT R2, RZ, 0x7610, R2 ;  /* 0x00007610ff027816 */ /* 0x000fc60000000002 */
[----:B------:R-:W-:-:S04]  /*1450*/  UIADD3 UR5, UPT, UPT, -UR4, URZ, URZ ;  /* 0x000000ff04057290 */ /* 0x000fc8000fffe1ff */
[----:B------:R-:W-:-:S04]  /*1460*/  UIMAD UR59, UR59, UR5, UR16 ;  /* 0x000000053b3b72a4 */ /* 0x000fc8000f8e0210 */
[----:B------:R-:W-:-:S04]  /*1470*/  UIADD3 UR4, UPT, UPT, -UR6, URZ, URZ ;  /* 0x000000ff06047290 */ /* 0x000fc8000fffe1ff */
[----:B------:R-:W-:Y:S01]  /*1480*/  UIMAD UR62, UR62, UR4, UR20 ;  /* 0x000000043e3e72a4 */ /* 0x000fe2000f8e0214 */
[----:B-1----:R-:W-:Y:S11]  /*1490*/  BRA.U UP4, `(.L_x_18) ;  /* 0x00000001046c7547 */ /* 0x002ff6000b800000 */
[----:B------:R-:W-:Y:S02]  /*14a0*/  UISETP.NE.AND UP0, UPT, UR62, URZ, UPT ;  /* 0x000000ff3e00728c */ /* 0x000fe4000bf05270 */
[----:B------:R-:W-:Y:S02]  /*14b0*/  UISETP.NE.AND UP1, UPT, UR62, 0x1, UPT ;  /* 0x000000013e00788c */ /* 0x000fe4000bf25270 */
[----:B------:R-:W-:Y:S02]  /*14c0*/  UISETP.NE.AND UP2, UPT, UR59, URZ, UP0 ;  /* 0x000000ff3b00728c */ /* 0x000fe40008745270 */
[----:B------:R-:W-:Y:S02]  /*14d0*/  USEL UR4, URZ, 0x10, UP1 ;  /* 0x00000010ff047887 */ /* 0x000fe40008800000 */
[----:B------:R-:W-:Y:S02]  /*14e0*/  USEL UR11, URZ, 0x1, UP2 ;  /* 0x00000001ff0b7887 */ /* 0x000fe40009000000 */
[----:B------:R-:W-:-:S02]  /*14f0*/  UISETP.NE.AND UP2, UPT, UR59, URZ, UPT ;  /* 0x000000ff3b00728c */ /* 0x000fc4000bf45270 */
[----:B------:R-:W-:Y:S02]  /*1500*/  USEL UR5, URZ, 0x2, UP0 ;  /* 0x00000002ff057887 */ /* 0x000fe40008000000 */
[----:B------:R-:W-:Y:S02]  /*1510*/  USEL UR9, UR4, 0x10, UP2 ;  /* 0x0000001004097887 */ /* 0x000fe40009000000 */
[----:B------:R-:W-:Y:S02]  /*1520*/  UISETP.NE.AND UP2, UPT, UR59, 0x1, UPT ;  /* 0x000000013b00788c */ /* 0x000fe4000bf45270 */
[----:B------:R-:W-:Y:S02]  /*1530*/  USEL UR4, URZ, 0x20, UP1 ;  /* 0x00000020ff047887 */ /* 0x000fe40008800000 */
[----:B------:R-:W-:Y:S02]  /*1540*/  USEL UR7, UR5, 0x2, UP2 ;  /* 0x0000000205077887 */ /* 0x000fe40009000000 */
[----:B------:R-:W-:-:S02]  /*1550*/  USEL UR10, UR4, 0x20, UP2 ;  /* 0x00000020040a7887 */ /* 0x000fc40009000000 */
[----:B------:R-:W-:Y:S02]  /*1560*/  UISETP.NE.AND UP2, UPT, UR59, 0x2, UPT ;  /* 0x000000023b00788c */ /* 0x000fe4000bf45270 */
[----:B------:R-:W-:Y:S02]  /*1570*/  USEL UR6, URZ, 0x4, UP0 ;  /* 0x00000004ff067887 */ /* 0x000fe40008000000 */
[----:B------:R-:W-:Y:S02]  /*1580*/  USEL UR4, URZ, 0x8, UP0 ;  /* 0x00000008ff047887 */ /* 0x000fe40008000000 */
[----:B------:R-:W-:Y:S02]  /*1590*/  USEL UR5, URZ, 0x40, UP1 ;  /* 0x00000040ff057887 */ /* 0x000fe40008800000 */
[----:B------:R-:W-:Y:S02]  /*15a0*/  USEL UR8, UR6, 0x4, UP2 ;  /* 0x0000000406087887 */ /* 0x000fe40009000000 */
[----:B------:R-:W-:-:S02]  /*15b0*/  UISETP.NE.AND UP0, UPT, UR59, 0x3, UPT ;  /* 0x000000033b00788c */ /* 0x000fc4000bf05270 */
[----:B------:R-:W-:Y:S02]  /*15c0*/  UIADD3 UR6, UPT, UPT, UR7, UR9, UR11 ;  /* 0x0000000907067290 */ /* 0x000fe4000fffe00b */
[----:B------:R-:W-:Y:S02]  /*15d0*/  USEL UR7, UR5, 0x40, UP2 ;  /* 0x0000004005077887 */ /* 0x000fe40009000000 */
[----:B------:R-:W-:Y:S02]  /*15e0*/  USEL UR12, URZ, 0x80, UP1 ;  /* 0x00000080ff0c7887 */ /* 0x000fe40008800000 */
[----:B------:R-:W-:Y:S02]  /*15f0*/  USEL UR4, UR4, 0x8, UP0 ;  /* 0x0000000804047887 */ /* 0x000fe40008000000 */
[----:B------:R-:W-:Y:S02]  /*1600*/  UIADD3 UR5, UPT, UPT, UR8, UR10, UR6 ;  /* 0x0000000a08057290 */ /* 0x000fe4000fffe006 */
[----:B------:R-:W-:-:S02]  /*1610*/  USEL UR6, UR12, 0x80, UP0 ;  /* 0x000000800c067887 */ /* 0x000fc40008000000 */
[----:B------:R-:W-:-:S04]  /*1620*/  UIADD3 UR4, UPT, UPT, UR4, UR7, UR5 ;  /* 0x0000000704047290 */ /* 0x000fc8000fffe005 */
[----:B------:R-:W-:-:S06]  /*1630*/  UIADD3 UR4, UPT, UPT, UR4, UR6, URZ ;  /* 0x0000000604047290 */ /* 0x000fcc000fffe0ff */
[----:B------:R-:W-:-:S07]  /*1640*/  MOV R2, UR4 ;  /* 0x0000000400027c02 */ /* 0x000fce0008000f00 */
.L_x_18:
[----:B------:R-:W1:Y:S01]  /*1650*/  S2UR UR36, SR_CTAID.Z ;  /* 0x00000000002479c3 */ /* 0x000e620000002700 */
[----:B------:R-:W-:Y:S01]  /*1660*/  UISETP.GE.AND UP0, UPT, UR21, 0x1, UPT ;  /* 0x000000011500788c */ /* 0x000fe2000bf06270 */
[----:B------:R-:W-:-:S08]  /*1670*/  UMOV UR33, 0xf ;  /* 0x0000000f00217882 */ /* 0x000fd00000000000 */
[----:B------:R-:W-:Y:S05]  /*1680*/  BRA.U !UP0, `(.L_x_19) ;  /* 0x0000000108d47547 */ /* 0x000fea000b800000 */
[----:B------:R-:W2:Y:S01]  /*1690*/  LDCU.128 UR12, c[0x0][0xb10] ;  /* 0x00016200ff0c77ac */ /* 0x000ea20008000c00 */
[----:B------:R-:W3:Y:S01]  /*16a0*/  LDCU UR6, c[0x0][0x370] ;  /* 0x00006e00ff0677ac */ /* 0x000ee20008000800 */
[----:B------:R-:W4:Y:S01]  /*16b0*/  LDCU UR5, c[0x0][0x374] ;  /* 0x00006e80ff0577ac */ /* 0x000f220008000800 */
[----:B------:R-:W1:Y:S01]  /*16c0*/  LDCU UR28, c[0x0][0xb0c] ;  /* 0x00016180ff1c77ac */ /* 0x000e620008000800 */
[----:B------:R-:W1:Y:S01]  /*16d0*/  LDCU UR4, c[0x0][0xb20] ;  /* 0x00016400ff0477ac */ /* 0x000e620008000800 */
[----:B------:R-:W1:Y:S01]  /*16e0*/  LDCU.64 UR8, c[0x0][0xb28] ;  /* 0x00016500ff0877ac */ /* 0x000e620008000a00 */
[----:B--2---:R-:W-:Y:S02]  /*16f0*/  UISETP.NE.AND UP0, UPT, UR14, 0x1, UPT ;  /* 0x000000010e00788c */ /* 0x004fe4000bf05270 */
[----:B----4-:R-:W-:Y:S02]  /*1700*/  UIMAD.WIDE.U32 UR10, UR5, UR15, URZ ;  /* 0x0000000f050a72a5 */ /* 0x010fe4000f8e00ff */
[----:B---3--:R-:W-:-:S02]  /*1710*/  UIMAD.WIDE.U32 UR22, UR6, UR12, URZ ;  /* 0x0000000c061672a5 */ /* 0x008fc4000f8e00ff */
[----:B-1----:R-:W-:Y:S02]  /*1720*/  UISETP.NE.AND UP1, UPT, UR28, 0x1, UPT ;  /* 0x000000011c00788c */ /* 0x002fe4000bf25270 */
[----:B------:R-:W-:Y:S01]  /*1730*/  UISETP.NE.AND UP2, UPT, UR21, 0x1, UPT ;  /* 0x000000011500788c */ /* 0x000fe2000bf45270 */
[----:B------:R-:W-:Y:S02]  /*1740*/  UMOV UR10, UR11 ;  /* 0x0000000b000a7c82 */ /* 0x000fe40008000000 */
[----:B------:R-:W-:Y:S01]  /*1750*/  UMOV UR22, UR23 ;  /* 0x0000001700167c82 */ /* 0x000fe20008000000 */
[----:B------:R-:W-:Y:S02]  /*1760*/  @UP0 USHF.R.U32.HI UR5, URZ, UR4, UR10 ;  /* 0x00000004ff050299 */ /* 0x000fe4000801160a */
[----:B------:R-:W-:Y:S02]  /*1770*/  UIMAD.WIDE.U32 UR24, UR20, UR15, URZ ;  /* 0x0000000f141872a5 */ /* 0x000fe4000f8e00ff */
[----:B------:R-:W-:-:S02]  /*1780*/  UIMAD.WIDE.U32 UR10, UR5, UR8, URZ ;  /* 0x00000008050a72a5 */ /* 0x000fc4000f8e00ff */
[----:B------:R-:W-:Y:S02]  /*1790*/  @UP1 USHF.R.U32.HI UR6, URZ, UR13, UR22 ;  /* 0x0000000dff061299 */ /* 0x000fe40008011616 */
[----:B------:R-:W-:Y:S02]  /*17a0*/  UIMAD.WIDE.U32 UR18, UR16, UR12, URZ ;  /* 0x0000000c101272a5 */ /* 0x000fe4000f8e00ff */
[----:B------:R-:W-:Y:S01]  /*17b0*/  UIMAD.WIDE.U32 UR22, UR6, UR8, URZ ;  /* 0x00000008061672a5 */ /* 0x000fe2000f8e00ff */
[----:B------:R-:W-:Y:S01]  /*17c0*/  UMOV UR24, UR25 ;  /* 0x0000001900187c82 */ /* 0x000fe20008000000 */
[----:B------:R-:W-:Y:S01]  /*17d0*/  UMOV UR10, UR11 ;  /* 0x0000000b000a7c82 */ /* 0x000fe20008000000 */
[----:B------:R-:W-:Y:S02]  /*17e0*/  USHF.R.U32.HI UR24, URZ, UR4, UR24 ;  /* 0x00000004ff187299 */ /* 0x000fe40008011618 */
[----:B------:R-:W-:Y:S02]  /*17f0*/  @UP2 USHF.R.U32.HI UR5, URZ, UR9, UR10 ;  /* 0x00000009ff052299 */ /* 0x000fe4000801160a */
[----:B------:R-:W-:Y:S01]  /*1800*/  UMOV UR7, UR23 ;  /* 0x0000001700077c82 */ /* 0x000fe20008000000 */
[----:B------:R-:W-:Y:S01]  /*1810*/  UMOV UR18, UR19 ;  /* 0x0000001300127c82 */ /* 0x000fe20008000000 */
[----:B------:R-:W-:-:S02]  /*1820*/  @UP2 USHF.R.U32.HI UR6, URZ, UR9, UR7 ;  /* 0x00000009ff062299 */ /* 0x000fc40008011607 */
[----:B------:R-:W-:Y:S02]  /*1830*/  USHF.R.U32.HI UR18, URZ, UR13, UR18 ;  /* 0x0000000dff127299 */ /* 0x000fe40008011612 */
[----:B------:R-:W-:Y:S02]  /*1840*/  USEL UR4, UR20, UR24, !UP0 ;  /* 0x0000001814047287 */ /* 0x000fe4000c000000 */
[----:B------:R-:W-:Y:S02]  /*1850*/  UIMAD UR7, UR5, UR21, URZ ;  /* 0x00000015050772a4 */ /* 0x000fe4000f8e02ff */
[----:B------:R-:W-:Y:S02]  /*1860*/  USEL UR5, UR16, UR18, !UP1 ;  /* 0x0000001210057287 */ /* 0x000fe4000c800000 */
[----:B------:R-:W-:Y:S02]  /*1870*/  UIMAD UR12, UR6, UR21, URZ ;  /* 0x00000015060c72a4 */ /* 0x000fe4000f8e02ff */
[----:B------:R-:W-:-:S02]  /*1880*/  UISETP.GE.AND UP0, UPT, UR4, UR7, UPT ;  /* 0x000000070400728c */ /* 0x000fc4000bf06270 */
[----:B------:R-:W-:Y:S02]  /*1890*/  UIMAD.WIDE.U32 UR10, UR4, UR8, URZ ;  /* 0x00000008040a72a5 */ /* 0x000fe4000f8e00ff */
[----:B------:R-:W-:Y:S02]  /*18a0*/  UISETP.GE.OR UP0, UPT, UR5, UR12, UP0 ;  /* 0x0000000c0500728c */ /* 0x000fe40008706670 */
[----:B------:R-:W-:Y:S02]  /*18b0*/  UIMAD.WIDE.U32 UR12, UR5, UR8, URZ ;  /* 0x00000008050c72a5 */ /* 0x000fe4000f8e00ff */
[----:B------:R-:W-:Y:S01]  /*18c0*/  UIADD3 UR10, UPT, UPT, -UR4, URZ, URZ ;  /* 0x000000ff040a7290 */ /* 0x000fe2000fffe1ff */
[----:B------:R-:W-:Y:S01]  /*18d0*/  UMOV UR8, UR11 ;  /* 0x0000000b00087c82 */ /* 0x000fe20008000000 */
[----:B------:R-:W-:Y:S02]  /*18e0*/  UIADD3 UR11, UPT, UPT, -UR5, URZ, URZ ;  /* 0x000000ff050b7290 */ /* 0x000fe4000fffe1ff */
[----:B------:R-:W-:-:S03]  /*18f0*/  USHF.R.U32.HI UR8, URZ, UR9, UR8 ;  /* 0x00000009ff087299 */ /* 0x000fc60008011608 */
[----:B------:R-:W-:Y:S01]  /*1900*/  @!UP0 UMOV UR7, UR13 ;  /* 0x0000000d00078c82 */ /* 0x000fe20008000000 */
[----:B------:R-:W-:Y:S02]  /*1910*/  UIMAD UR20, UR14, UR10, UR20 ;  /* 0x0000000a0e1472a4 */ /* 0x000fe4000f8e0214 */
[----:B------:R-:W-:Y:S02]  /*1920*/  USEL UR8, UR4, UR8, !UP2 ;  /* 0x0000000804087287 */ /* 0x000fe4000d000000 */
[----:B------:R-:W-:Y:S02]  /*1930*/  @!UP0 USHF.R.U32.HI UR7, URZ, UR9, UR7 ;  /* 0x00000009ff078299 */ /* 0x000fe40008011607 */
[----:B------:R-:W-:Y:S02]  /*1940*/  UIADD3 UR9, UPT, UPT, -UR8, URZ, URZ ;  /* 0x000000ff08097290 */ /* 0x000fe4000fffe1ff */
[----:B------:R-:W-:Y:S02]  /*1950*/  @!UP0 USEL UR7, UR5, UR7, !UP2 ;  /* 0x0000000705078287 */ /* 0x000fe4000d000000 */
[----:B------:R-:W-:-:S02]  /*1960*/  UIMAD UR9, UR21, UR9, UR4 ;  /* 0x00000009150972a4 */ /* 0x000fc4000f8e0204 */
[----:B------:R-:W-:Y:S02]  /*1970*/  @!UP0 UIADD3 UR8, UPT, UPT, UR8, -UR7, URZ ;  /* 0x8000000708088290 */ /* 0x000fe4000fffe0ff */
[----:B------:R-:W-:Y:S02]  /*1980*/  @!UP0 UIMAD UR6, UR9, UR6, UR7 ;  /* 0x00000006090682a4 */ /* 0x000fe4000f8e0207 */
[----:B------:R-:W-:Y:S02]  /*1990*/  @!UP0 UIMAD UR4, UR8, UR21, UR5 ;  /* 0x00000015080482a4 */ /* 0x000fe4000f8e0205 */
[----:B------:R-:W-:Y:S02]  /*19a0*/  UIMAD UR16, UR28, UR11, UR16 ;  /* 0x0000000b1c1072a4 */ /* 0x000fe4000f8e0210 */
[----:B------:R-:W-:Y:S01]  /*19b0*/  UIMAD UR20, UR4, UR14, UR20 ;  /* 0x0000000e041472a4 */ /* 0x000fe2000f8e0214 */
[----:B------:R-:W-:Y:S02]  /*19c0*/  @!UP0 UMOV UR5, UR6 ;  /* 0x0000000600058c82 */ /* 0x000fe40008000000 */
[----:B------:R-:W-:-:S12]  /*19d0*/  UIMAD UR16, UR5, UR28, UR16 ;  /* 0x0000001c051072a4 */ /* 0x000fd8000f8e0210 */
.L_x_19:
[----:B------:R-:W-:Y:S02]  /*19e0*/  UISETP.NE.AND UP1, UPT, UR29, 0x1, UPT ;  /* 0x000000011d00788c */ /* 0x000fe4000bf25270 */
[----:B------:R-:W-:Y:S02]  /*19f0*/  ULOP3.LUT UR27, UR27, 0xffff, URZ, 0xc0, !UPT ;  /* 0x0000ffff1b1b7892 */ /* 0x000fe4000f8ec0ff */
[----:B------:R-:W-:Y:S02]  /*1a00*/  ULOP3.LUT UR26, UR26, 0xffff, URZ, 0xc0, !UPT ;  /* 0x0000ffff1a1a7892 */ /* 0x000fe4000f8ec0ff */
[----:B------:R-:W-:Y:S02]  /*1a10*/  UISETP.NE.AND UP0, UPT, UR17, 0x2, UPT ;  /* 0x000000021100788c */ /* 0x000fe4000bf05270 */
[----:B------:R-:W-:Y:S02]  /*1a20*/  ULOP3.LUT UR31, UR31, 0x400, URZ, 0xc0, !UPT ;  /* 0x000004001f1f7892 */ /* 0x000fe4000f8ec0ff */
[----:B------:R-:W-:-:S02]  /*1a30*/  ULOP3.LUT UR30, UR30, 0xc00, URZ, 0xc0, !UPT ;  /* 0x00000c001e1e7892 */ /* 0x000fc4000f8ec0ff */
[----:B------:R-:W-:Y:S02]  /*1a40*/  USHF.L.U32 UR27, UR34, UR27, URZ ;  /* 0x0000001b221b7299 */ /* 0x000fe400080006ff */
[----:B------:R-:W-:Y:S01]  /*1a50*/  USHF.L.U32 UR26, UR33, UR26, URZ ;  /* 0x0000001a211a7299 */ /* 0x000fe200080006ff */
[----:B------:R-:W-:Y:S11]  /*1a60*/  BRA.U UP1, `(.L_x_20) ;  /* 0x0000000101447547 */ /* 0x000ff6000b800000 */
[----:B------:R-:W2:Y:S01]  /*1a70*/  LDCU.128 UR8, c[0x0][0xb10] ;  /* 0x00016200ff0877ac */ /* 0x000ea20008000c00 */
[----:B------:R-:W3:Y:S01]  /*1a80*/  LDCU UR12, c[0x0][0xb0c] ;  /* 0x00016180ff0c77ac */ /* 0x000ee20008000800 */
[----:B------:R-:W4:Y:S01]  /*1a90*/  LDCU UR13, c[0x0][0xb20] ;  /* 0x00016400ff0d77ac */ /* 0x000f220008000800 */
[----:B--2---:R-:W-:Y:S02]  /*1aa0*/  UIMAD.WIDE.U32 UR6, UR16, UR8, URZ ;  /* 0x00000008100672a5 */ /* 0x004fe4000f8e00ff */
[----:B------:R-:W-:Y:S02]  /*1ab0*/  UIMAD.WIDE.U32 UR4, UR20, UR11, URZ ;  /* 0x0000000b140472a5 */ /* 0x000fe4000f8e00ff */
[----:B---3--:R-:W-:Y:S02]  /*1ac0*/  UISETP.NE.AND UP2, UPT, UR12, 0x1, UPT ;  /* 0x000000010c00788c */ /* 0x008fe4000bf45270 */
[----:B------:R-:W-:Y:S01]  /*1ad0*/  UISETP.NE.AND UP1, UPT, UR10, 0x1, UPT ;  /* 0x000000010a00788c */ /* 0x000fe2000bf25270 */
[----:B------:R-:W-:-:S02]  /*1ae0*/  UMOV UR6, UR7 ;  /* 0x0000000700067c82 */ /* 0x000fc40008000000 */
[----:B------:R-:W-:Y:S01]  /*1af0*/  UMOV UR4, UR5 ;  /* 0x0000000500047c82 */ /* 0x000fe20008000000 */
[----:B------:R-:W-:Y:S02]  /*1b00*/  USHF.R.U32.HI UR6, URZ, UR9, UR6 ;  /* 0x00000009ff067299 */ /* 0x000fe40008011606 */
[----:B----4-:R-:W-:Y:S02]  /*1b10*/  USHF.R.U32.HI UR4, URZ, UR13, UR4 ;  /* 0x0000000dff047299 */ /* 0x010fe40008011604 */
[----:B------:R-:W-:Y:S02]  /*1b20*/  USEL UR5, UR16, UR6, !UP2 ;  /* 0x0000000610057287 */ /* 0x000fe4000d000000 */
[----:B------:R-:W-:-:S04]  /*1b30*/  USEL UR4, UR20, UR4, !UP1 ;  /* 0x0000000414047287 */ /* 0x000fc8000c800000 */
[----:B------:R-:W-:Y:S02]  /*1b40*/  UIADD3 UR6, UPT, UPT, UR5, -UR4, URZ ;  /* 0x8000000405067290 */ /* 0x000fe4000fffe0ff */
[----:B------:R-:W-:Y:S02]  /*1b50*/  UIADD3 UR4, UPT, UPT, -UR5, UR4, URZ ;  /* 0x0000000405047290 */ /* 0x000fe4000fffe1ff */
[----:B------:R-:W-:Y:S02]  /*1b60*/  UIMAD UR20, UR6, UR10, UR20 ;  /* 0x0000000a061472a4 */ /* 0x000fe4000f8e0214 */
[----:B------:R-:W-:-:S12]  /*1b70*/  UIMAD UR16, UR4, UR12, UR16 ;  /* 0x0000000c041072a4 */ /* 0x000fd8000f8e0210 */
.L_x_20:
[----:B------:R-:W-:Y:S05]  /*1b80*/  BRA.U !UP5, `(.L_x_21) ;  /* 0x000000010d0c7547 */ /* 0x000fea000b800000 */
[----:B------:R-:W-:Y:S01]  /*1b90*/  UCGABAR_WAIT ;  /* 0x0000000000007dc7 */ /* 0x000fe20008000000 */
[----:B------:R-:W-:Y:S01]  /*1ba0*/  CCTL.IVALL ;  /* 0x00000000ff00798f */ /* 0x000fe20002000000 */
[----:B------:R-:W-:Y:S05]  /*1bb0*/  BRA `(.L_x_22) ;  /* 0x0000000000047947 */ /* 0x000fea0003800000 */
.L_x_21:
[----:B------:R-:W-:Y:S06]  /*1bc0*/  BAR.SYNC.DEFER_BLOCKING 0x0 ;  /* 0x0000000000007b1d */ /* 0x000fec0000010000 */
.L_x_22:
[----:B------:R-:W-:Y:S05]  /*1bd0*/  BRA.U UP0, `(.L_x_23) ;  /* 0x0000002100fc7547 */ /* 0x000fea000b800000 */
[----:B------:R-:W2:Y:S01]  /*1be0*/  LDCU UR7, c[0x0][0x38c] ;  /* 0x00007180ff0777ac */ /* 0x000ea20008000800 */
[----:B------:R-:W3:Y:S01]  /*1bf0*/  S2UR UR8, SR_CgaCtaId ;  /* 0x00000000000879c3 */ /* 0x000ee20000008800 */
[----:B------:R-:W-:Y:S01]  /*1c00*/  PLOP3.LUT P1, PT, PT, PT, UP3, 0x80, 0x8 ;  /* 0x000000000008781c */ /* 0x000fe20003f2f038 */
[----:B------:R-:W-:Y:S01]  /*1c10*/  IMAD.MOV.U32 R12, RZ, RZ, 0x1 ;  /* 0x00000001ff0c7424 */ /* 0x000fe200078e00ff */
[----:B------:R-:W-:Y:S01]  /*1c20*/  UMOV UR21, 0x400 ;  /* 0x0000040000157882 */ /* 0x000fe20000000000 */
[----:B------:R-:W-:Y:S01]  /*1c30*/  UISETP.NE.AND UP1, UPT, UR17, URZ, UPT ;  /* 0x000000ff1100728c */ /* 0x000fe2000bf25270 */
[----:B------:R-:W-:Y:S01]  /*1c40*/  ISETP.EQ.OR P2, PT, R0, RZ, P3 ;  /* 0x000000ff0000720c */ /* 0x000fe20001f42670 */
[----:B------:R-:W-:Y:S01]  /*1c50*/  USHF.L.U32 UR5, UR32, 0x5, URZ ;  /* 0x0000000520057899 */ /* 0x000fe200080006ff */
[----:B------:R-:W-:Y:S02]  /*1c60*/  PLOP3.LUT P1, PT, P1, PT, PT, 0x8, 0x80 ;  /* 0x000000000080781c */ /* 0x000fe40000f2e170 */
[----:B------:R-:W-:Y:S01]  /*1c70*/  CS2R R10, SRZ ;  /* 0x00000000000a7805 */ /* 0x000fe2000001ff00 */
[----:B------:R-:W-:Y:S01]  /*1c80*/  IMAD.MOV.U32 R9, RZ, RZ, RZ ;  /* 0x000000ffff097224 */ /* 0x000fe200078e00ff */
[----:B------:R-:W4:Y:S01]  /*1c90*/  LDCU UR43, c[0x0][0x370] ;  /* 0x00006e00ff2b77ac */ /* 0x000f220008000800 */
[----:B------:R-:W-:Y:S01]  /*1ca0*/  IMAD.MOV.U32 R8, RZ, RZ, 0x1 ;  /* 0x00000001ff087424 */ /* 0x000fe200078e00ff */
[----:B------:R-:W-:Y:S01]  /*1cb0*/  USEL UR25, UR38, 0x2, UP1 ;  /* 0x0000000226197887 */ /* 0x000fe20008800000 */
[----:B------:R-:W1:Y:S01]  /*1cc0*/  LDCU.64 UR28, c[0x0][0x348] ;  /* 0x00006900ff1c77ac */ /* 0x000e620008000a00 */
[----:B--2---:R-:W-:-:S02]  /*1cd0*/  UIADD3 UR6, UPT, UPT, UR7, 0x1f, URZ ;  /* 0x0000001f07067890 */ /* 0x004fc4000fffe0ff */
[----:B------:R-:W-:Y:S02]  /*1ce0*/  UIADD3 UR48, UPT, UPT, UR7, 0x3e, URZ ;  /* 0x0000003e07307890 */ /* 0x000fe4000fffe0ff */
[----:B------:R-:W-:Y:S02]  /*1cf0*/  USHF.R.S32.HI UR4, URZ, 0x1f, UR6 ;  /* 0x0000001fff047899 */ /* 0x000fe40008011406 */
[----:B---3--:R-:W-:Y:S02]  /*1d00*/  ULEA UR21, UR8, UR21, 0x18 ;  /* 0x0000001508157291 */ /* 0x008fe4000f8ec0ff */
[----:B------:R-:W-:Y:S02]  /*1d10*/  ULEA.HI UR4, UR4, UR6, URZ, 0x5 ;  /* 0x0000000604047291 */ /* 0x000fe4000f8f28ff */
[----:B------:R-:W-:Y:S02]  /*1d20*/  UIADD3 UR6, UPT, UPT, UR7, -0x1, URZ ;  /* 0xffffffff07067890 */ /* 0x000fe4000fffe0ff */
[----:B------:R-:W-:-:S02]  /*1d30*/  USHF.R.S32.HI UR45, URZ, 0x5, UR4 ;  /* 0x00000005ff2d7899 */ /* 0x000fc40008011404 */
[----:B------:R-:W-:Y:S02]  /*1d40*/  UISETP.GE.U32.AND UP2, UPT, UR6, -0x3f, UPT ;  /* 0xffffffc10600788c */ /* 0x000fe4000bf46070 */
[----:B------:R-:W-:Y:S01]  /*1d50*/  UISETP.LT.U32.AND UP0, UPT, UR45, 0x22, UPT ;  /* 0x000000222d00788c */ /* 0x000fe2000bf01070 */
[----:B------:R-:W2:Y:S03]  /*1d60*/  LDCU UR41, c[0x0][0x374] ;  /* 0x00006e80ff2977ac */ /* 0x000ea60008000800 */
[----:B------:R-:W-:Y:S02]  /*1d70*/  USEL UR44, UR45, 0x22, UP0 ;  /* 0x000000222d2c7887 */ /* 0x000fe40008000000 */
[----:B------:R-:W-:Y:S02]  /*1d80*/  ULOP3.LUT UR46, UR5, 0x20, URZ, 0xe2, !UPT ;  /* 0x00000020052e7892 */ /* 0x000fe4000f8ee2ff */
[----:B------:R-:W-:-:S02]  /*1d90*/  UIADD3 UR24, UPT, UPT, UR44, -0x1, URZ ;  /* 0xffffffff2c187890 */ /* 0x000fc4000fffe0ff */
[----:B------:R-:W-:Y:S02]  /*1da0*/  @UP2 UIADD3 UR24, UPT, UPT, UR44, URZ, URZ ;  /* 0x000000ff2c182290 */ /* 0x000fe4000fffe0ff */
[----:B------:R-:W-:Y:S02]  /*1db0*/  UIADD3 UR38, UPT, UPT, UR21, 0x4600, UR31 ;  /* 0x0000460015267890 */ /* 0x000fe4000fffe01f */
[----:B------:R-:W-:Y:S02]  /*1dc0*/  UIADD3 UR37, UPT, UPT, UR21, 0x15600, UR30 ;  /* 0x0001560015257890 */ /* 0x000fe4000fffe01e */
[----:B------:R-:W-:Y:S02]  /*1dd0*/  UIADD3 UR47, UPT, UPT, UR45, -UR44, URZ ;  /* 0x8000002c2d2f7290 */ /* 0x000fe4000fffe0ff */
[----:B------:R-:W-:Y:S01]  /*1de0*/  UIADD3 UR24, UPT, UPT, UR24, 0x1, URZ ;  /* 0x0000000118187890 */ /* 0x000fe2000fffe0ff */
[----:B-12-4-:R-:W-:-:S11]  /*1df0*/  UMOV UR7, URZ ;  /* 0x000000ff00077c82 */ /* 0x016fd60008000000 */
.L_x_43:
[----:B-1----:R-:W1:Y:S02]  /*1e00*/  S2UR UR4, SR_CgaCtaId ;  /* 0x00000000000479c3 */ /* 0x002e640000008800 */
[----:B-1----:R-:W-:-:S09]  /*1e10*/  UISETP.NE.AND UP0, UPT, UR4, URZ, UPT ;  /* 0x000000ff0400728c */ /* 0x002fd2000bf05270 */
[----:B------:R-:W-:Y:S05]  /*1e20*/  BRA.U UP0, `(.L_x_24) ;  /* 0x0000000100287547 */ /* 0x000fea000b800000 */
[----:B------:R-:W-:Y:S02]  /*1e30*/  LEA R0, R9, UR21, 0x3 ;  /* 0x0000001509007c11 */ /* 0x000fe4000f8e18ff */
[----:B------:R-:W-:-:S04]  /*1e40*/  SHF.L.U32 R3, R8, 0x1f, RZ ;  /* 0x0000001f08037819 */ /* 0x000fc800000006ff */
[----:B------:R-:W1:Y:S02]  /*1e50*/  SYNCS.PHASECHK.TRANS64.TRYWAIT P0, [R0+URZ+0x2c0], R3 ;  /* 0x0002c003000075a7 */ /* 0x000e6400080011ff */
[----:B-1----:R-:W-:Y:S05]  /*1e60*/  @!P0 BRA `(.L_x_25) ;  /* 0x0000006c00dc8947 */ /* 0x002fea0003800000 */
.L_x_143:
[----:B------:R2:W-:Y:S01]  /*1e70*/  SYNCS.ARRIVE.TRANS64.A1T0 RZ, [R0+URZ+0x2b0], RZ ;  /* 0x0002b0ff00ff79a7 */ /* 0x0005e200081000ff */
[----:B------:R-:W-:-:S05]  /*1e80*/  VIADD R9, R9, 0x1 ;  /* 0x0000000109097836 */ /* 0x000fca0000000000 */
[----:B------:R-:W-:-:S04]  /*1e90*/  ISETP.NE.AND P0, PT, R9, 0x2, PT ;  /* 0x000000020900780c */ /* 0x000fc80003f05270 */
[----:B-1----:R-:W-:Y:S02]  /*1ea0*/  SEL R3, RZ, 0x1, P0 ;  /* 0x00000001ff037807 */ /* 0x002fe40000000000 */
[----:B------:R-:W-:Y:S02]  /*1eb0*/  SEL R9, R9, RZ, P0 ;  /* 0x000000ff09097207 */ /* 0x000fe40000000000 */
[----:B------:R-:W-:-:S07]  /*1ec0*/  LOP3.LUT R8, R8, R3, RZ, 0x3c, !PT ;  /* 0x0000000308087212 */ /* 0x000fce00078e3cff */
.L_x_24:
[----:B------:R-:W-:Y:S01]  /*1ed0*/  ULEA UR4, UR7, UR21, 0x3 ;  /* 0x0000001507047291 */ /* 0x000fe2000f8e18ff */
[----:B--2---:R-:W-:Y:S01]  /*1ee0*/  SHF.L.U32 R0, R12, 0x1f, RZ ;  /* 0x0000001f0c007819 */ /* 0x004fe200000006ff */
[----:B------:R-:W-:Y:S02]  /*1ef0*/  UISETP.GE.U32.AND UP0, UPT, UR48, 0x3f, UPT ;  /* 0x0000003f3000788c */ /* 0x000fe4000bf06070 */
[----:B------:R-:W-:Y:S02]  /*1f00*/  ULEA UR11, UR20, UR49, 0x2 ;  /* 0x00000031140b7291 */ /* 0x000fe4000f8e10ff */
[----:B------:R-:W-:Y:S02]  /*1f10*/  ULEA UR35, UR16, UR46, 0x6 ;  /* 0x0000002e10237291 */ /* 0x000fe4000f8e30ff */
[----:B------:R-:W-:Y:S01]  /*1f20*/  USHF.L.U32 UR11, UR11, 0x5, URZ ;  /* 0x000000050b0b7899 */ /* 0x000fe200080006ff */
[----:B------:R1:W2:Y:S01]  /*1f30*/  SYNCS.PHASECHK.TRANS64.TRYWAIT P0, [UR4+0x110], R0 ;  /* 0x00011000ff0075a7 */ /* 0x0002a20008001104 */
[----:B------:R-:W-:Y:S01]  /*1f40*/  UMOV UR6, URZ ;  /* 0x000000ff00067c82 */ /* 0x000fe20008000000 */
[----:B------:R-:W-:Y:S09]  /*1f50*/  BRA.U !UP0, `(.L_x_26) ;  /* 0x0000000108c07547 */ /* 0x000ff2000b800000 */
[----:B------:R-:W-:Y:S01]  /*1f60*/  UMOV UR13, URZ ;  /* 0x000000ff000d7c82 */ /* 0x000fe20008000000 */
[----:B------:R-:W-:-:S05]  /*1f70*/  UMOV UR4, UR7 ;  /* 0x0000000700047c82 */ /* 0x000fca0008000000 */
.L_x_32:
[----:B------:R-:W-:Y:S01]  /*1f80*/  ULEA UR33, UR4, UR21, 0x3 ;  /* 0x0000001504217291 */ /* 0x000fe2000f8e18ff */
[----:B--2---:R-:W-:Y:S01]  /*1f90*/  @!P3 MOV R2, 0x1800 ;  /* 0x000018000002b802 */ /* 0x004fe20000000f00 */
[----:B--2-4-:R-:W-:Y:S10]  /*1fa0*/  @P0 BRA `(.L_x_27) ;  /* 0x00000000000c0947 */ /* 0x014ff40003800000 */
[----:B------:R-:W-:-:S04]  /*1fb0*/  SHF.L.U32 R3, R12, 0x1f, RZ ;  /* 0x0000001f0c037819 */ /* 0x000fc800000006ff */
[----:B------:R-:W2:Y:S02]  /*1fc0*/  SYNCS.PHASECHK.TRANS64.TRYWAIT P0, [UR33+0x110], R3 ;  /* 0x00011003ff0075a7 */ /* 0x000ea40008001121 */
[----:B--2---:R-:W-:Y:S05]  /*1fd0*/  @!P0 BRA `(.L_x_28) ;  /* 0x0000006c00948947 */ /* 0x004fea0003800000 */
.L_x_27:
[----:B------:R2:W-:Y:S01]  /*1fe0*/  @!P3 SYNCS.ARRIVE.TRANS64 RZ, [UR33], R2 ;  /* 0x00000002ffffb9a7 */ /* 0x0005e20008000021 */
[----:B------:R-:W-:-:S04]  /*1ff0*/  ULOP3.LUT UR5, UR25, 0x2, URZ, 0xfc, !UPT ;  /* 0x0000000219057892 */ /* 0x000fc8000f8efcff */
[----:B------:R-:W-:-:S09]  /*2000*/  UISETP.NE.AND UP0, UPT, UR5, 0x2, UPT ;  /* 0x000000020500788c */ /* 0x000fd2000bf05270 */
[----:B------:R-:W-:Y:S05]  /*2010*/  BRA.U UP0, `(.L_x_29) ;  /* 0x0000000100047547 */ /* 0x000fea000b800000 */
[----:B------:R-:W-:Y:S05]  /*2020*/  BPT.TRAP 0x1 ;  /* 0x000000040000795c */ /* 0x000fea0000300000 */
.L_x_29:
[----:B------:R-:W-:Y:S04]  /*2030*/  BSSY.RECONVERGENT B0, `(.L_x_30) ;  /* 0x0000003000007945 */ /* 0x000fe80003800200 */
[----:B------:R-:W-:Y:S05]  /*2040*/  @P2 BRA `(.L_x_31) ;  /* 0x0000000000042947 */ /* 0x000fea0003800000 */
[----:B------:R-:W-:Y:S05]  /*2050*/  BPT.TRAP 0x1 ;  /* 0x000000040000795c */ /* 0x000fea0000300000 */
.L_x_31:
[----:B------:R-:W-:Y:S05]  /*2060*/  BSYNC.RECONVERGENT B0 ;  /* 0x0000000000007941 */ /* 0x000fea0003800200 */
.L_x_30:
[----:B------:R-:W-:Y:S02]  /*2070*/  UIADD3 UR5, UPT, UPT, UR4, 0x1, URZ ;  /* 0x0000000104057890 */ /* 0x000fe4000fffe0ff */
[----:B------:R-:W-:Y:S02]  /*2080*/  ULEA UR32, UR4, UR31, 0xb ;  /* 0x0000001f04207291 */ /* 0x000fe4000f8e58ff */
[----:B------:R-:W-:Y:S02]  /*2090*/  UISETP.NE.AND UP0, UPT, UR5, 0x22, UPT ;  /* 0x000000220500788c */ /* 0x000fe4000bf05270 */
[----:B------:R-:W-:Y:S02]  /*20a0*/  ULEA UR8, UR4, UR30, 0xc ;  /* 0x0000001e04087291 */ /* 0x000fe4000f8e60ff */
[----:B------:R-:W-:Y:S02]  /*20b0*/  USEL UR6, URZ, 0x1, UP0 ;  /* 0x00000001ff067887 */ /* 0x000fe40008000000 */
[----:B------:R-:W-:-:S02]  /*20c0*/  USEL UR7, UR5, URZ, UP0 ;  /* 0x000000ff05077287 */ /* 0x000fc40008000000 */
[----:B------:R-:W-:Y:S02]  /*20d0*/  UIADD3 UR4, UP0, UPT, UR28, 0x180, URZ ;  /* 0x000001801c047890 */ /* 0x000fe4000ff1e0ff */
[----:B------:R-:W-:Y:S01]  /*20e0*/  ULEA UR5, UR7, UR21, 0x3 ;  /* 0x0000001507057291 */ /* 0x000fe2000f8e18ff */
[----:B------:R-:W-:Y:S01]  /*20f0*/  LOP3.LUT R12, R12, UR6, RZ, 0x3c, !PT ;  /* 0x000000060c0c7c12 */ /* 0x000fe2000f8e3cff */
[----:B------:R-:W-:Y:S02]  /*2100*/  USHF.L.U32 UR34, UR13, 0x5, URZ ;  /* 0x000000050d227899 */ /* 0x000fe400080006ff */
[----:B------:R-:W-:Y:S01]  /*2110*/  UIADD3 UR13, UPT, UPT, UR13, 0x1, URZ ;  /* 0x000000010d0d7890 */ /* 0x000fe2000fffe0ff */
[----:B-1----:R-:W-:Y:S01]  /*2120*/  SHF.L.U32 R0, R12, 0x1f, RZ ;  /* 0x0000001f0c007819 */ /* 0x002fe200000006ff */
[----:B------:R-:W-:Y:S02]  /*2130*/  UIADD3 UR14, UP1, UPT, UR28, 0x80, URZ ;  /* 0x000000801c0e7890 */ /* 0x000fe4000ff3e0ff */
[----:B------:R-:W-:Y:S01]  /*2140*/  UIADD3 UR32, UPT, UPT, UR21, 0x4600, UR32 ;  /* 0x0000460015207890 */ /* 0x000fe2000fffe020 */
[----:B------:R3:W4:Y:S01]  /*2150*/  SYNCS.PHASECHK.TRANS64.TRYWAIT P0, [UR5+0x110], R0 ;  /* 0x00011000ff0075a7 */ /* 0x0007220008001105 */
[----:B------:R-:W-:-:S02]  /*2160*/  UIADD3.X UR5, UPT, UPT, URZ, UR29, URZ, UP0, !UPT ;  /* 0x0000001dff057290 */ /* 0x000fc400087fe4ff */
[----:B------:R-:W-:Y:S02]  /*2170*/  UISETP.NE.AND UP0, UPT, UR13, UR24, UPT ;  /* 0x000000180d00728c */ /* 0x000fe4000bf05270 */
[----:B------:R-:W-:Y:S02]  /*2180*/  UIADD3.X UR15, UPT, UPT, URZ, UR29, URZ, UP1, !UPT ;  /* 0x0000001dff0f7290 */ /* 0x000fe40008ffe4ff */
[----:B------:R-:W-:Y:S02]  /*2190*/  UPRMT UR16, URZ, 0x5410, UR27 ;  /* 0x00005410ff107896 */ /* 0x000fe4000800001b */
[----:B------:R-:W-:Y:S02]  /*21a0*/  UIADD3 UR8, UPT, UPT, UR21, 0x15600, UR8 ;  /* 0x0001560015087890 */ /* 0x000fe4000fffe008 */
[----:B------:R-:W-:Y:S01]  /*21b0*/  UPRMT UR6, URZ, 0x5410, UR26 ;  /* 0x00005410ff067896 */ /* 0x000fe2000800001a */
[----:B------:R-:W-:Y:S01]  /*21c0*/  UMOV UR18, 0x0 ;  /* 0x0000000000127882 */ /* 0x000fe20000000000 */
[----:B------:R-:W-:Y:S01]  /*21d0*/  UMOV UR19, 0x10000000 ;  /* 0x1000000000137882 */ /* 0x000fe20000000000 */
[----:B------:R-:W-:Y:S01]  /*21e0*/  UMOV UR12, UR36 ;  /* 0x00000024000c7c82 */ /* 0x000fe20008000000 */
[----:B------:R-:W-:Y:S01]  /*21f0*/  UMOV UR9, UR33 ;  /* 0x0000002100097c82 */ /* 0x000fe20008000000 */
[----:B------:R-:W-:Y:S01]  /*2200*/  UMOV UR10, UR34 ;  /* 0x00000022000a7c82 */ /* 0x000fe20008000000 */
[----:B------:R-:W-:Y:S03]  /*2210*/  UTMALDG.3D.MULTICAST [UR32], [UR14], UR16, desc[UR18] ;  /* 0x000012200e0073b4 */ /* 0x000fe60008011810 */
[----:B------:R1:W-:Y:S02]  /*2220*/  UTMALDG.3D.MULTICAST [UR8], [UR4], UR6, desc[UR18] ;  /* 0x00001208040073b4 */ /* 0x0003e40008011806 */
[----:B-1----:R-:W-:Y:S01]  /*2230*/  UMOV UR6, UR24 ;  /* 0x0000001800067c82 */ /* 0x002fe20008000000 */
[----:B------:R-:W-:Y:S01]  /*2240*/  UMOV UR4, UR7 ;  /* 0x0000000700047c82 */ /* 0x000fe20008000000 */
[----:B---3--:R-:W-:Y:S05]  /*2250*/  BRA.U UP0, `(.L_x_32) ;  /* 0xfffffffd00487547 */ /* 0x008fea000b83ffff */
.L_x_26:
[----:B------:R-:W-:Y:S01]  /*2260*/  ULEA UR4, UR7, UR21, 0x3 ;  /* 0x0000001507047291 */ /* 0x000fe2000f8e18ff */
[----:B-1----:R-:W-:Y:S01]  /*2270*/  SHF.L.U32 R0, R12, 0x1f, RZ ;  /* 0x0000001f0c007819 */ /* 0x002fe200000006ff */
[----:B------:R-:W-:Y:S01]  /*2280*/  @!P1 SYNCS.ARRIVE.TRANS64.A1T0 RZ, [UR21+0x248], RZ ;  /* 0x000248ffffff99a7 */ /* 0x000fe20008100015 */
[----:B------:R-:W-:-:S06]  /*2290*/  UISETP.GT.AND UP0, UPT, UR45, UR44, UPT ;  /* 0x0000002c2d00728c */ /* 0x000fcc000bf04270 */
[----:B--2-4-:R1:W2:Y:S03]  /*22a0*/  SYNCS.PHASECHK.TRANS64.TRYWAIT P0, [UR4+0x110], R0 ;  /* 0x00011000ff0075a7 */ /* 0x0142a60008001104 */
[----:B------:R-:W-:Y:S05]  /*22b0*/  BRA.U !UP0, `(.L_x_33) ;  /* 0x0000000108bc7547 */ /* 0x000fea000b800000 */
[----:B------:R-:W-:Y:S01]  /*22c0*/  UIADD3 UR13, UPT, UPT, UR47, UR6, URZ ;  /* 0x000000062f0d7290 */ /* 0x000fe2000fffe0ff */
[----:B------:R-:W-:-:S11]  /*22d0*/  UMOV UR4, UR7 ;  /* 0x0000000700047c82 */ /* 0x000fd60008000000 */
.L_x_39:
[----:B------:R-:W-:Y:S01]  /*22e0*/  ULEA UR17, UR4, UR21, 0x3 ;  /* 0x0000001504117291 */ /* 0x000fe2000f8e18ff */
[----:B--2---:R-:W-:Y:S01]  /*22f0*/  @!P3 MOV R2, 0x1800 ;  /* 0x000018000002b802 */ /* 0x004fe20000000f00 */
[----:B--2-4-:R-:W-:Y:S10]  /*2300*/  @P0 BRA `(.L_x_34) ;  /* 0x00000000000c0947 */ /* 0x014ff40003800000 */
[----:B------:R-:W-:-:S04]  /*2310*/  SHF.L.U32 R3, R12, 0x1f, RZ ;  /* 0x0000001f0c037819 */ /* 0x000fc800000006ff */
[----:B------:R-:W2:Y:S02]  /*2320*/  SYNCS.PHASECHK.TRANS64.TRYWAIT P0, [UR17+0x110], R3 ;  /* 0x00011003ff0075a7 */ /* 0x000ea40008001111 */
[----:B--2---:R-:W-:Y:S05]  /*2330*/  @!P0 BRA `(.L_x_35) ;  /* 0x0000006800d48947 */ /* 0x004fea0003800000 */
.L_x_34:
[----:B------:R2:W-:Y:S01]  /*2340*/  @!P3 SYNCS.ARRIVE.TRANS64 RZ, [UR17], R2 ;  /* 0x00000002ffffb9a7 */ /* 0x0005e20008000011 */
[----:B------:R-:W-:-:S04]  /*2350*/  ULOP3.LUT UR5, UR25, 0x2, URZ, 0xfc, !UPT ;  /* 0x0000000219057892 */ /* 0x000fc8000f8efcff */
[----:B------:R-:W-:-:S09]  /*2360*/  UISETP.NE.AND UP0, UPT, UR5, 0x2, UPT ;  /* 0x000000020500788c */ /* 0x000fd2000bf05270 */
[----:B------:R-:W-:Y:S05]  /*2370*/  BRA.U UP0, `(.L_x_36) ;  /* 0x0000000100047547 */ /* 0x000fea000b800000 */
[----:B------:R-:W-:Y:S05]  /*2380*/  BPT.TRAP 0x1 ;  /* 0x000000040000795c */ /* 0x000fea0000300000 */
.L_x_36:
[----:B------:R-:W-:Y:S04]  /*2390*/  BSSY.RECONVERGENT B0, `(.L_x_37) ;  /* 0x0000003000007945 */ /* 0x000fe80003800200 */
[----:B------:R-:W-:Y:S05]  /*23a0*/  @P2 BRA `(.L_x_38) ;  /* 0x0000000000042947 */ /* 0x000fea0003800000 */
[----:B------:R-:W-:Y:S05]  /*23b0*/  BPT.TRAP 0x1 ;  /* 0x000000040000795c */ /* 0x000fea0000300000 */
.L_x_38:
[----:B------:R-:W-:Y:S05]  /*23c0*/  BSYNC.RECONVERGENT B0 ;  /* 0x0000000000007941 */ /* 0x000fea0003800200 */
.L_x_37:
[----:B------:R-:W-:Y:S02]  /*23d0*/  UIADD3 UR5, UPT, UPT, UR4, 0x1, URZ ;  /* 0x0000000104057890 */ /* 0x000fe4000fffe0ff */
[----:B------:R-:W-:Y:S02]  /*23e0*/  UIADD3 UR14, UP1, UPT, UR28, 0x80, URZ ;  /* 0x000000801c0e7890 */ /* 0x000fe4000ff3e0ff */
[----:B------:R-:W-:Y:S02]  /*23f0*/  UISETP.NE.AND UP0, UPT, UR5, 0x22, UPT ;  /* 0x000000220500788c */ /* 0x000fe4000bf05270 */
[----:B------:R-:W-:Y:S02]  /*2400*/  ULEA UR16, UR4, UR38, 0xb ;  /* 0x0000002604107291 */ /* 0x000fe4000f8e58ff */
[----:B------:R-:W-:Y:S02]  /*2410*/  USEL UR8, URZ, 0x1, UP0 ;  /* 0x00000001ff087887 */ /* 0x000fe40008000000 */
[----:B------:R-:W-:-:S02]  /*2420*/  USEL UR7, UR5, URZ, UP0 ;  /* 0x000000ff05077287 */ /* 0x000fc40008000000 */
[----:B------:R-:W-:Y:S02]  /*2430*/  UIADD3 UR22, UP0, UPT, UR28, 0x180, URZ ;  /* 0x000001801c167890 */ /* 0x000fe4000ff1e0ff */
[----:B------:R-:W-:Y:S01]  /*2440*/  ULEA UR5, UR7, UR21, 0x3 ;  /* 0x0000001507057291 */ /* 0x000fe2000f8e18ff */
[----:B------:R-:W-:Y:S01]  /*2450*/  LOP3.LUT R12, R12, UR8, RZ, 0x3c, !PT ;  /* 0x000000080c0c7c12 */ /* 0x000fe2000f8e3cff */
[----:B------:R-:W-:Y:S02]  /*2460*/  ULEA UR8, UR4, UR37, 0xc ;  /* 0x0000002504087291 */ /* 0x000fe4000f8e60ff */
[----:B------:R-:W-:Y:S01]  /*2470*/  USHF.L.U32 UR18, UR6, 0x5, URZ ;  /* 0x0000000506127899 */ /* 0x000fe200080006ff */
[----:B-1----:R-:W-:Y:S01]  /*2480*/  SHF.L.U32 R0, R12, 0x1f, RZ ;  /* 0x0000001f0c007819 */ /* 0x002fe200000006ff */
[----:B------:R-:W-:Y:S02]  /*2490*/  UPRMT UR4, URZ, 0x5410, UR27 ;  /* 0x00005410ff047896 */ /* 0x000fe4000800001b */
[----:B------:R-:W-:Y:S01]  /*24a0*/  UIADD3.X UR15, UPT, UPT, URZ, UR29, URZ, UP1, !UPT ;  /* 0x0000001dff0f7290 */ /* 0x000fe20008ffe4ff */
[----:B------:R3:W4:Y:S01]  /*24b0*/  SYNCS.PHASECHK.TRANS64.TRYWAIT P0, [UR5+0x110], R0 ;  /* 0x00011000ff0075a7 */ /* 0x0007220008001105 */
[----:B------:R-:W-:-:S02]  /*24c0*/  UPRMT UR5, URZ, 0x5410, UR26 ;  /* 0x00005410ff057896 */ /* 0x000fc4000800001a */
[----:B------:R-:W-:Y:S01]  /*24d0*/  UIADD3.X UR23, UPT, UPT, URZ, UR29, URZ, UP0, !UPT ;  /* 0x0000001dff177290 */ /* 0x000fe200087fe4ff */
[----:B------:R-:W-:Y:S01]  /*24e0*/  UMOV UR32, 0x0 ;  /* 0x0000000000207882 */ /* 0x000fe20000000000 */
[----:B------:R-:W-:Y:S01]  /*24f0*/  UMOV UR33, 0x10000000 ;  /* 0x1000000000217882 */ /* 0x000fe20000000000 */
[----:B------:R-:W-:Y:S01]  /*2500*/  UMOV UR19, UR35 ;  /* 0x0000002300137c82 */ /* 0x000fe20008000000 */
[----:B------:R-:W-:Y:S01]  /*2510*/  UMOV UR20, UR36 ;  /* 0x0000002400147c82 */ /* 0x000fe20008000000 */
[----:B------:R-:W-:Y:S01]  /*2520*/  UMOV UR12, UR36 ;  /* 0x00000024000c7c82 */ /* 0x000fe20008000000 */
[----:B------:R-:W-:Y:S01]  /*2530*/  UMOV UR9, UR17 ;  /* 0x0000001100097c82 */ /* 0x000fe20008000000 */
[----:B------:R-:W-:Y:S01]  /*2540*/  UMOV UR10, UR18 ;  /* 0x00000012000a7c82 */ /* 0x000fe20008000000 */
[----:B------:R1:W-:Y:S01]  /*2550*/  UTMALDG.3D.MULTICAST [UR16], [UR14], UR4, desc[UR32] ;  /* 0x000020100e0073b4 */ /* 0x0003e20008011804 */
[----:B------:R-:W-:-:S04]  /*2560*/  UIADD3 UR6, UPT, UPT, UR6, 0x1, URZ ;  /* 0x0000000106067890 */ /* 0x000fc8000fffe0ff */
[----:B------:R-:W-:Y:S01]  /*2570*/  UISETP.NE.AND UP0, UPT, UR6, UR13, UPT ;  /* 0x0000000d0600728c */ /* 0x000fe2000bf05270 */
[----:B------:R3:W-:Y:S01]  /*2580*/  UTMALDG.3D.MULTICAST [UR8], [UR22], UR5, desc[UR32] ;  /* 0x00002008160073b4 */ /* 0x0007e20008011805 */
[----:B-1----:R-:W-:-:S07]  /*2590*/  UMOV UR4, UR7 ;  /* 0x0000000700047c82 */ /* 0x002fce0008000000 */
[----:B---3--:R-:W-:Y:S05]  /*25a0*/  BRA.U UP0, `(.L_x_39) ;  /* 0xfffffffd004c7547 */ /* 0x008fea000b83ffff */
.L_x_33:
[C---:B------:R-:W-:Y:S01]  /*25b0*/  LEA R3, R11.reuse, UR21, 0x3 ;  /* 0x000000150b037c11 */ /* 0x040fe2000f8e18ff */
[----:B------:R-:W-:Y:S01]  /*25c0*/  NOP ;  /* 0x0000000000007918 */ /* 0x000fe20000000000 */
[----:B-1----:R-:W-:Y:S02]  /*25d0*/  SHF.L.U32 R0, R10, 0x1f, RZ ;  /* 0x0000001f0a007819 */ /* 0x002fe400000006ff */
[----:B------:R-:W-:Y:S02]  /*25e0*/  LEA R5, R11, UR21, 0x4 ;  /* 0x000000150b057c11 */ /* 0x000fe4000f8e20ff */
[----:B--2-4-:R-:W1:Y:S02]  /*25f0*/  SYNCS.PHASECHK.TRANS64.TRYWAIT P0, [R3+URZ+0x250], R0 ;  /* 0x00025000030075a7 */ /* 0x014e6400080011ff */
[----:B-1----:R-:W-:Y:S05]  /*2600*/  @!P0 BRA `(.L_x_40) ;  /* 0x0000006800388947 */ /* 0x002fea0003800000 */
.L_x_146:
[----:B------:R-:W2:Y:S01]  /*2610*/  LDS.128 R4, [R5+0x2e0] ;  /* 0x0002e00005047984 */ /* 0x000ea20000000c00 */
[----:B------:R-:W-:Y:S01]  /*2620*/  UISETP.GE.AND UP0, UPT, UR42, 0x1, UPT ;  /* 0x000000012a00788c */ /* 0x000fe2000bf06270 */
[----:B------:R-:W-:Y:S01]  /*2630*/  @!PT LDS RZ, [RZ] ;  /* 0x00000000fffff984 */ /* 0x000fe20000000800 */
[----:B------:R-:W-:Y:S01]  /*2640*/  @!PT LDS RZ, [RZ] ;  /* 0x00000000fffff984 */ /* 0x000fe20000000800 */
[----:B------:R-:W-:Y:S01]  /*2650*/  @!PT LDS RZ, [RZ] ;  /* 0x00000000fffff984 */ /* 0x000fe20000000800 */
[----:B------:R-:W-:Y:S01]  /*2660*/  @!PT LDS RZ, [RZ] ;  /* 0x00000000fffff984 */ /* 0x000fe20000000800 */
[----:B------:R3:W-:Y:S06]  /*2670*/  MEMBAR.ALL.CTA ;  /* 0x0000000000007992 */ /* 0x0007ec0000008000 */
[----:B---3--:R-:W3:Y:S01]  /*2680*/  FENCE.VIEW.ASYNC.S ;  /* 0x00000000000073c6 */ /* 0x008ee20000000000 */
[----:B--2---:R-:W-:-:S13]  /*2690*/  LOP3.LUT P0, RZ, R6, 0x1, RZ, 0xc0, !PT ;  /* 0x0000000106ff7812 */ /* 0x004fda000780c0ff */
[----:B---3--:R-:W-:Y:S01]  /*26a0*/  VOTEU.ANY UP1, P0 ;  /* 0x0000000000ff7886 */ /* 0x008fe20000020100 */
[----:B------:R-:W-:-:S13]  /*26b0*/  PLOP3.LUT P0, PT, PT, PT, UP1, 0x80, 0x8 ;  /* 0x000000000008781c */ /* 0x000fda0003f0f018 */
[----:B-1----:R-:W-:Y:S02]  /*26c0*/  @P0 LOP3.LUT R0, R5, 0xffff, RZ, 0xc0, !PT ;  /* 0x0000ffff05000812 */ /* 0x002fe400078ec0ff */
[----:B------:R-:W-:Y:S02]  /*26d0*/  @P0 MOV R2, R4 ;  /* 0x0000000400020202 */ /* 0x000fe40000000f00 */
[----:B------:R-:W-:Y:S01]  /*26e0*/  @P0 R2UR UR5, R0 ;  /* 0x00000000000502ca */ /* 0x000fe200000e0000 */
[----:B------:R-:W-:Y:S01]  /*26f0*/  VIADD R0, R3, 0x260 ;  /* 0x0000026003007836 */ /* 0x000fe20000000000 */
[----:B------:R-:W-:Y:S02]  /*2700*/  @P0 SHF.R.U32.HI R4, RZ, 0x10, R5 ;  /* 0x00000010ff040819 */ /* 0x000fe40000011605 */
[----:B------:R-:W-:Y:S02]  /*2710*/  @P0 R2UR UR6, R2 ;  /* 0x00000000020602ca */ /* 0x000fe400000e0000 */
[----:B------:R-:W-:-:S02]  /*2720*/  PRMT R0, RZ, 0x654, R0 ;  /* 0x00000654ff007816 */ /* 0x000fc40000000000 */
[----:B------:R-:W-:Y:S02]  /*2730*/  @P0 R2UR UR4, R4 ;  /* 0x00000000040402ca */ /* 0x000fe400000e0000 */
[----:B------:R1:W-:Y:S03]  /*2740*/  SYNCS.ARRIVE.TRANS64.RED.A1T0 RZ, [R0+URZ], RZ ;  /* 0x000000ff00ff79a7 */ /* 0x0003e600081004ff */
[----:B------:R-:W-:-:S04]  /*2750*/  @UP1 UMOV UR39, UR5 ;  /* 0x0000000500271c82 */ /* 0x000fc80008000000 */
[----:B------:R-:W-:-:S04]  /*2760*/  @UP1 UMOV UR40, UR6 ;  /* 0x0000000600281c82 */ /* 0x000fc80008000000 */
[----:B------:R-:W-:Y:S01]  /*2770*/  @UP1 UMOV UR36, UR4 ;  /* 0x0000000400241c82 */ /* 0x000fe20008000000 */
[----:B------:R-:W-:Y:S05]  /*2780*/  BRA.U !UP0, `(.L_x_41) ;  /* 0x0000000108d47547 */ /* 0x000fea000b800000 */
[----:B------:R-:W2:Y:S01]  /*2790*/  LDCU.128 UR12, c[0x0][0xb10] ;  /* 0x00016200ff0c77ac */ /* 0x000ea20008000c00 */
[----:B------:R-:W3:Y:S01]  /*27a0*/  LDCU UR22, c[0x0][0xb20] ;  /* 0x00016400ff1677ac */ /* 0x000ee20008000800 */
[----:B------:R-:W4:Y:S01]  /*27b0*/  LDCU UR20, c[0x0][0xb0c] ;  /* 0x00016180ff1477ac */ /* 0x000f220008000800 */
[----:B------:R-:W1:Y:S01]  /*27c0*/  LDCU.64 UR8, c[0x0][0xb28] ;  /* 0x00016500ff0877ac */ /* 0x000e620008000a00 */
[----:B------:R-:W-:Y:S02]  /*27d0*/  UISETP.NE.AND UP3, UPT, UR42, 0x1, UPT ;  /* 0x000000012a00788c */ /* 0x000fe4000bf65270 */
[----:B--2---:R-:W-:Y:S02]  /*27e0*/  UIMAD.WIDE.U32 UR10, UR41, UR15, URZ ;  /* 0x0000000f290a72a5 */ /* 0x004fe4000f8e00ff */
[----:B------:R-:W-:Y:S02]  /*27f0*/  UIMAD.WIDE.U32 UR4, UR43, UR12, URZ ;  /* 0x0000000c2b0472a5 */ /* 0x000fe4000f8e00ff */
[----:B------:R-:W-:-:S02]  /*2800*/  UISETP.NE.AND UP0, UPT, UR14, 0x1, UPT ;  /* 0x000000010e00788c */ /* 0x000fc4000bf05270 */
[----:B------:R-:W-:Y:S01]  /*2810*/  UIMAD.WIDE.U32 UR18, UR39, UR15, URZ ;  /* 0x0000000f271272a5 */ /* 0x000fe2000f8e00ff */
[----:B------:R-:W-:Y:S02]  /*2820*/  UMOV UR10, UR11 ;  /* 0x0000000b000a7c82 */ /* 0x000fe40008000000 */
[----:B------:R-:W-:Y:S01]  /*2830*/  UMOV UR4, UR5 ;  /* 0x0000000500047c82 */ /* 0x000fe20008000000 */
[----:B---3--:R-:W-:Y:S02]  /*2840*/  USHF.R.U32.HI UR10, URZ, UR22, UR10 ;  /* 0x00000016ff0a7299 */ /* 0x008fe4000801160a */
[----:B----4-:R-:W-:Y:S02]  /*2850*/  UISETP.NE.AND UP2, UPT, UR20, 0x1, UPT ;  /* 0x000000011400788c */ /* 0x010fe4000bf45270 */
[----:B------:R-:W-:Y:S02]  /*2860*/  USHF.R.U32.HI UR4, URZ, UR13, UR4 ;  /* 0x0000000dff047299 */ /* 0x000fe40008011604 */
[----:B------:R-:W-:-:S02]  /*2870*/  USEL UR5, UR41, UR10, !UP0 ;  /* 0x0000000a29057287 */ /* 0x000fc4000c000000 */
[----:B------:R-:W-:Y:S02]  /*2880*/  USEL UR6, UR43, UR4, !UP2 ;  /* 0x000000042b067287 */ /* 0x000fe4000d000000 */
[----:B-1----:R-:W-:Y:S01]  /*2890*/  UIMAD.WIDE.U32 UR10, UR5, UR8, URZ ;  /* 0x00000008050a72a5 */ /* 0x002fe2000f8e00ff */
[----:B------:R-:W-:Y:S01]  /*28a0*/  UMOV UR4, UR19 ;  /* 0x0000001300047c82 */ /* 0x000fe20008000000 */
[----:B------:R-:W-:Y:S02]  /*28b0*/  UIMAD.WIDE.U32 UR16, UR40, UR12, URZ ;  /* 0x0000000c281072a5 */ /* 0x000fe4000f8e00ff */
[----:B------:R-:W-:-:S03]  /*28c0*/  UIMAD.WIDE.U32 UR18, UR6, UR8, URZ ;  /* 0x00000008061272a5 */ /* 0x000fc6000f8e00ff */
[----:B------:R-:W-:Y:S01]  /*28d0*/  UMOV UR10, UR11 ;  /* 0x0000000b000a7c82 */ /* 0x000fe20008000000 */
[----:B------:R-:W-:Y:S02]  /*28e0*/  USHF.R.U32.HI UR4, URZ, UR22, UR4 ;  /* 0x00000016ff047299 */ /* 0x000fe40008011604 */
[----:B------:R-:W-:Y:S01]  /*28f0*/  @UP3 USHF.R.U32.HI UR5, URZ, UR9, UR10 ;  /* 0x00000009ff053299 */ /* 0x000fe2000801160a */
[----:B------:R-:W-:Y:S01]  /*2900*/  UMOV UR16, UR17 ;  /* 0x0000001100107c82 */ /* 0x000fe20008000000 */
[----:B------:R-:W-:Y:S01]  /*2910*/  UMOV UR18, UR19 ;  /* 0x0000001300127c82 */ /* 0x000fe20008000000 */
[----:B------:R-:W-:Y:S02]  /*2920*/  USHF.R.U32.HI UR13, URZ, UR13, UR16 ;  /* 0x0000000dff0d7299 */ /* 0x000fe40008011610 */
[----:B------:R-:W-:Y:S02]  /*2930*/  USEL UR4, UR39, UR4, !UP0 ;  /* 0x0000000427047287 */ /* 0x000fe4000c000000 */
[----:B------:R-:W-:-:S02]  /*2940*/  @UP3 USHF.R.U32.HI UR6, URZ, UR9, UR18 ;  /* 0x00000009ff063299 */ /* 0x000fc40008011612 */
[----:B------:R-:W-:Y:S02]  /*2950*/  UIMAD UR10, UR42, UR5, URZ ;  /* 0x000000052a0a72a4 */ /* 0x000fe4000f8e02ff */
[----:B------:R-:W-:Y:S02]  /*2960*/  USEL UR5, UR40, UR13, !UP2 ;  /* 0x0000000d28057287 */ /* 0x000fe4000d000000 */
[----:B------:R-:W-:Y:S02]  /*2970*/  UIMAD UR12, UR42, UR6, URZ ;  /* 0x000000062a0c72a4 */ /* 0x000fe4000f8e02ff */
[----:B------:R-:W-:Y:S02]  /*2980*/  UISETP.GE.AND UP0, UPT, UR4, UR10, UPT ;  /* 0x0000000a0400728c */ /* 0x000fe4000bf06270 */
[----:B------:R-:W-:Y:S02]  /*2990*/  UIMAD.WIDE.U32 UR10, UR4, UR8, URZ ;  /* 0x00000008040a72a5 */ /* 0x000fe4000f8e00ff */
[----:B------:R-:W-:-:S02]  /*29a0*/  UISETP.GE.OR UP0, UPT, UR5, UR12, UP0 ;  /* 0x0000000c0500728c */ /* 0x000fc40008706670 */
        /* <DEDUP_REMOVED lines=19> */
.L_x_41:
[----:B------:R-:W2:Y:S02]  /*2ae0*/  LDCU UR4, c[0x0][0xb30] ;  /* 0x00016600ff0477ac */ /* 0x000ea40008000800 */
[----:B--2---:R-:W-:-:S09]  /*2af0*/  UISETP.NE.AND UP0, UPT, UR4, 0x1, UPT ;  /* 0x000000010400788c */ /* 0x004fd2000bf05270 */
[----:B------:R-:W-:Y:S05]  /*2b00*/  BRA.U UP0, `(.L_x_42) ;  /* 0x0000000100447547 */ /* 0x000fea000b800000 */
        /* <DEDUP_REMOVED lines=17> */
.L_x_42:
[----:B------:R-:W-:Y:S01]  /*2c20*/  VIADD R11, R11, 0x1 ;  /* 0x000000010b0b7836 */ /* 0x000fe20000000000 */
[----:B------:R-:W-:Y:S01]  /*2c30*/  PLOP3.LUT P1, PT, PT, PT, PT, 0x80, 0x8 ;  /* 0x000000000008781c */ /* 0x000fe20003f2f070 */
[----:B------:R-:W-:Y:S02]  /*2c40*/  UIADD3 UR16, UPT, UPT, UR40, UR59, URZ ;  /* 0x0000003b28107290 */ /* 0x000fe4000fffe0ff */
[----:B------:R-:W-:Y:S01]  /*2c50*/  UIADD3 UR20, UPT, UPT, UR39, UR62, URZ ;  /* 0x0000003e27147290 */ /* 0x000fe2000fffe0ff */
[----:B------:R-:W-:-:S04]  /*2c60*/  ISETP.NE.AND P0, PT, R11, 0x2, PT ;  /* 0x000000020b00780c */ /* 0x000fc80003f05270 */
[----:B------:R-:W-:Y:S02]  /*2c70*/  SEL R3, RZ, 0x1, P0 ;  /* 0x00000001ff037807 */ /* 0x000fe40000000000 */
[----:B------:R-:W-:Y:S02]  /*2c80*/  SEL R11, R11, RZ, P0 ;  /* 0x000000ff0b0b7207 */ /* 0x000fe40000000000 */
[----:B------:R-:W-:Y:S01]  /*2c90*/  LOP3.LUT R10, R10, R3, RZ, 0x3c, !PT ;  /* 0x000000030a0a7212 */ /* 0x000fe200078e3cff */
[----:B------:R-:W-:Y:S06]  /*2ca0*/  BRA.U UP1, `(.L_x_43) ;  /* 0xfffffff101547547 */ /* 0x000fec000b83ffff */
[----:B------:R-:W-:Y:S01]  /*2cb0*/  UIADD3 UR21, UPT, UPT, UR21, 0x110, URZ ;  /* 0x0000011015157890 */ /* 0x000fe2000fffe0ff */
[----:B------:R-:W-:-:S03]  /*2cc0*/  SHF.L.U32 R3, R12, 0x1f, RZ ;  /* 0x0000001f0c037819 */ /* 0x000fc600000006ff */
[----:B------:R-:W-:-:S09]  /*2cd0*/  ULEA UR4, UR7, UR21, 0x3 ;  /* 0x0000001507047291 */ /* 0x000fd2000f8e18ff */
[----:B------:R-:W2:Y:S02]  /*2ce0*/  SYNCS.PHASECHK.TRANS64.TRYWAIT P0, [UR4], R3 ;  /* 0x00000003ff0075a7 */ /* 0x000ea40008001104 */
[----:B--2---:R-:W-:Y:S05]  /*2cf0*/  @!P0 BRA `(.L_x_44) ;  /* 0x0000006000908947 */ /* 0x004fea0003800000 */
.L_x_148:
[----:B------:R-:W-:-:S04]  /*2d00*/  UIADD3 UR4, UPT, UPT, UR7, 0x1, URZ ;  /* 0x0000000107047890 */ /* 0x000fc8000fffe0ff */
[----:B------:R-:W-:-:S04]  /*2d10*/  UISETP.NE.AND UP0, UPT, UR4, 0x22, UPT ;  /* 0x000000220400788c */ /* 0x000fc8000bf05270 */
[----:B------:R-:W-:Y:S02]  /*2d20*/  USEL UR6, URZ, 0x1, UP0 ;  /* 0x00000001ff067887 */ /* 0x000fe40008000000 */
[----:B------:R-:W-:-:S04]  /*2d30*/  USEL UR4, UR4, URZ, UP0 ;  /* 0x000000ff04047287 */ /* 0x000fc80008000000 */
[----:B------:R-:W-:Y:S01]  /*2d40*/  ULEA UR5, UR4, UR21, 0x3 ;  /* 0x0000001504057291 */ /* 0x000fe2000f8e18ff */
[----:B------:R-:W-:-:S04]  /*2d50*/  LOP3.LUT R2, R12, UR6, RZ, 0x3c, !PT ;  /* 0x000000060c027c12 */ /* 0x000fc8000f8e3cff */
[----:B-1----:R-:W-:-:S04]  /*2d60*/  SHF.L.U32 R3, R2, 0x1f, RZ ;  /* 0x0000001f02037819 */ /* 0x002fc800000006ff */
[----:B------:R-:W1:Y:S02]  /*2d70*/  SYNCS.PHASECHK.TRANS64.TRYWAIT P0, [UR5], R3 ;  /* 0x00000003ff0075a7 */ /* 0x000e640008001105 */
[----:B-1----:R-:W-:Y:S05]  /*2d80*/  @!P0 BRA `(.L_x_45) ;  /* 0x0000006000848947 */ /* 0x002fea0003800000 */
.L_x_150:
        /* <DEDUP_REMOVED lines=9> */
.L_x_152:
        /* <DEDUP_REMOVED lines=9> */
.L_x_154:
        /* <DEDUP_REMOVED lines=9> */
.L_x_156:
        /* <DEDUP_REMOVED lines=9> */
.L_x_158:
        /* <DEDUP_REMOVED lines=9> */
.L_x_160:
        /* <DEDUP_REMOVED lines=9> */
.L_x_162:
        /* <DEDUP_REMOVED lines=9> */
.L_x_164:
        /* <DEDUP_REMOVED lines=9> */
.L_x_166:
        /* <DEDUP_REMOVED lines=9> */
.L_x_168:
        /* <DEDUP_REMOVED lines=9> */
.L_x_170:
        /* <DEDUP_REMOVED lines=9> */
.L_x_172:
        /* <DEDUP_REMOVED lines=9> */
.L_x_174:
        /* <DEDUP_REMOVED lines=9> */
.L_x_176:
        /* <DEDUP_REMOVED lines=9> */
.L_x_178:
        /* <DEDUP_REMOVED lines=9> */
.L_x_180:
        /* <DEDUP_REMOVED lines=9> */
.L_x_182:
        /* <DEDUP_REMOVED lines=9> */
.L_x_184:
        /* <DEDUP_REMOVED lines=9> */
.L_x_186:
        /* <DEDUP_REMOVED lines=9> */
.L_x_188:
        /* <DEDUP_REMOVED lines=9> */
.L_x_190:
        /* <DEDUP_REMOVED lines=9> */
.L_x_192:
        /* <DEDUP_REMOVED lines=9> */
.L_x_194:
        /* <DEDUP_REMOVED lines=9> */
.L_x_196:
        /* <DEDUP_REMOVED lines=9> */
.L_x_198:
        /* <DEDUP_REMOVED lines=9> */
.L_x_200:
        /* <DEDUP_REMOVED lines=9> */
.L_x_202:
        /* <DEDUP_REMOVED lines=9> */
.L_x_204:
        /* <DEDUP_REMOVED lines=9> */
.L_x_206:
        /* <DEDUP_REMOVED lines=9> */
.L_x_208:
        /* <DEDUP_REMOVED lines=9> */
.L_x_210:
        /* <DEDUP_REMOVED lines=9> */
.L_x_212:
[----:B------:R-:W-:-:S04]  /*3f00*/  UIADD3 UR4, UPT, UPT, UR4, 0x1, URZ ;  /* 0x0000000104047890 */ /* 0x000fc8000fffe0ff */
[----:B------:R-:W-:-:S04]  /*3f10*/  UISETP.NE.AND UP0, UPT, UR4, 0x22, UPT ;  /* 0x000000220400788c */ /* 0x000fc8000bf05270 */
[----:B------:R-:W-:Y:S02]  /*3f20*/  USEL UR5, URZ, 0x1, UP0 ;  /* 0x00000001ff057887 */ /* 0x000fe40008000000 */
[----:B------:R-:W-:-:S04]  /*3f30*/  USEL UR4, UR4, URZ, UP0 ;  /* 0x000000ff04047287 */ /* 0x000fc80008000000 */
[----:B------:R-:W-:Y:S01]  /*3f40*/  ULEA UR4, UR4, UR21, 0x3 ;  /* 0x0000001504047291 */ /* 0x000fe2000f8e18ff */
[----:B-1----:R-:W-:-:S04]  /*3f50*/  LOP3.LUT R3, R2, UR5, RZ, 0x3c, !PT ;  /* 0x0000000502037c12 */ /* 0x002fc8000f8e3cff */
[----:B------:R-:W-:Y:S01]  /*3f60*/  SHF.L.U32 R3, R3, 0x1f, RZ ;  /* 0x0000001f03037819 */ /* 0x000fe200000006ff */
[----:B------:R-:W-:-:S07]  /*3f70*/  IMAD.U32 R0, RZ, RZ, UR4 ;  /* 0x00000004ff007e24 */ /* 0x000fce000f8e00ff */
.L_x_77:
[----:B-1----:R1:W2:Y:S02]  /*3f80*/  SYNCS.PHASECHK.TRANS64.TRYWAIT P0, [R0+URZ], R3 ;  /* 0x00000003000075a7 */ /* 0x0022a400080011ff */
[----:B--2---:R-:W-:Y:S05]  /*3f90*/  @!P0 NANOSLEEP.SYNCS 0x989680 ;  /* 0x009896800000895d */ /* 0x004fea0003900000 */
[----:B------:R-:W2:Y:S02]  /*3fa0*/  @!P0 SYNCS.PHASECHK.TRANS64 P0, [R0+URZ], R3 ;  /* 0x00000003000085a7 */ /* 0x000ea400080010ff */
[----:B--2---:R-:W-:Y:S05]  /*3fb0*/  @P0 EXIT ;  /* 0x000000000000094d */ /* 0x004fea0003800000 */
[----:B------:R-:W-:Y:S05]  /*3fc0*/  BRA `(.L_x_77) ;  /* 0xfffffffc00ec7947 */ /* 0x000fea000383ffff */
.L_x_23:
[----:B------:R-:W2:Y:S02]  /*3fd0*/  S2UR UR4, SR_CgaCtaId ;  /* 0x00000000000479c3 */ /* 0x000ea40000008800 */
[----:B--2---:R-:W-:-:S04]  /*3fe0*/  UISETP.NE.AND UP0, UPT, UR4, URZ, UPT ;  /* 0x000000ff0400728c */ /* 0x004fc8000bf05270 */
[----:B------:R-:W-:-:S09]  /*3ff0*/  UISETP.NE.OR UP0, UPT, UR17, 0x1, UP0 ;  /* 0x000000011100788c */ /* 0x000fd20008705670 */
[----:B------:R-:W-:Y:S05]  /*4000*/  BRA.U UP0, `(.L_x_78) ;  /* 0x00000005004c7547 */ /* 0x000fea000b800000 */
[----:B------:R-:W2:Y:S01]  /*4010*/  S2UR UR5, SR_CgaCtaId ;  /* 0x00000000000579c3 */ /* 0x000ea20000008800 */
[----:B------:R-:W-:Y:S01]  /*4020*/  UMOV UR4, 0x400 ;  /* 0x0000040000047882 */ /* 0x000fe20000000000 */
[----:B------:R-:W-:Y:S01]  /*4030*/  ISETP.GE.U32.AND P2, PT, R0, 0x8, PT ;  /* 0x000000080000780c */ /* 0x000fe20003f46070 */
[----:B------:R-:W-:Y:S01]  /*4040*/  IMAD.MOV.U32 R12, RZ, RZ, 0x1 ;  /* 0x00000001ff0c7424 */ /* 0x000fe200078e00ff */
[----:B------:R-:W-:Y:S02]  /*4050*/  CS2R R10, SRZ ;  /* 0x00000000000a7805 */ /* 0x000fe4000001ff00 */
[----:B------:R-:W-:Y:S01]  /*4060*/  CS2R R8, SRZ ;  /* 0x0000000000087805 */ /* 0x000fe2000001ff00 */
[----:B--2---:R-:W-:-:S03]  /*4070*/  ULEA UR6, UR5, UR4, 0x18 ;  /* 0x0000000405067291 */ /* 0x004fc6000f8ec0ff */
[----:B------:R-:W-:-:S09]  /*4080*/  UMOV UR5, URZ ;  /* 0x000000ff00057c82 */ /* 0x000fd20008000000 */
.L_x_82:
[----:B------:R-:W-:Y:S02]  /*4090*/  LEA R2, R8, UR6, 0x3 ;  /* 0x0000000608027c11 */ /* 0x000fe4000f8e18ff */
[----:B------:R-:W-:-:S03]  /*40a0*/  SHF.L.U32 R5, R9, 0x1f, RZ ;  /* 0x0000001f09057819 */ /* 0x000fc600000006ff */
[----:B------:R-:W-:Y:S01]  /*40b0*/  VIADD R4, R2, 0x2c0 ;  /* 0x000002c002047836 */ /* 0x000fe20000000000 */
[----:B------:R-:W2:Y:S02]  /*40c0*/  SYNCS.PHASECHK.TRANS64.TRYWAIT P0, [R2+URZ+0x2b0], R5 ;  /* 0x0002b005020075a7 */ /* 0x000ea400080011ff */
[----:B--2---:R-:W-:Y:S05]  /*40d0*/  @!P0 BRA `(.L_x_79) ;  /* 0x0000005800b08947 */ /* 0x004fea0003800000 */
.L_x_213:
[----:B------:R-:W-:Y:S01]  /*40e0*/  ULEA UR4, UR5, UR6, 0x3 ;  /* 0x0000000605047291 */ /* 0x000fe2000f8e18ff */
[----:B------:R-:W-:Y:S02]  /*40f0*/  PRMT R4, RZ, 0x654, R4 ;  /* 0x00000654ff047816 */ /* 0x000fe40000000004 */
[----:B--2---:R-:W-:Y:S01]  /*4100*/  SHF.L.U32 R5, R12, 0x1f, RZ ;  /* 0x0000001f0c057819 */ /* 0x004fe200000006ff */
[----:B------:R-:W-:Y:S01]  /*4110*/  UIADD3 UR7, UPT, UPT, UR4, 0x250, URZ ;  /* 0x0000025004077890 */ /* 0x000fe2000fffe0ff */
[----:B------:R2:W-:Y:S05]  /*4120*/  SYNCS.ARRIVE.TRANS64.RED.A1T0 RZ, [R4+URZ], RZ ;  /* 0x000000ff04ff79a7 */ /* 0x0005ea00081004ff */
[----:B------:R-:W-:Y:S01]  /*4130*/  IMAD.U32 R7, RZ, RZ, UR7 ;  /* 0x00000007ff077e24 */ /* 0x000fe2000f8e00ff */
[----:B------:R-:W3:Y:S04]  /*4140*/  SYNCS.PHASECHK.TRANS64.TRYWAIT P0, [UR4+0x260], R5 ;  /* 0x00026005ff0075a7 */ /* 0x000ee80008001104 */
[----:B------:R-:W-:Y:S01]  /*4150*/  PRMT R6, R0, 0x654, R7 ;  /* 0x0000065400067816 */ /* 0x000fe20000000007 */
[----:B--2---:R-:W-:Y:S01]  /*4160*/  @!P2 IMAD.MOV.U32 R4, RZ, RZ, 0x10 ;  /* 0x00000010ff04a424 */ /* 0x004fe200078e00ff */
[----:B---3--:R-:W-:Y:S06]  /*4170*/  @!P0 BRA `(.L_x_80) ;  /* 0x00000058009c8947 */ /* 0x008fec0003800000 */
.L_x_215:
[----:B------:R-:W-:Y:S01]  /*4180*/  ULEA UR8, UR5, UR6, 0x4 ;  /* 0x0000000605087291 */ /* 0x000fe2000f8e20ff */
[----:B------:R-:W-:Y:S01]  /*4190*/  SEL R3, R6, R3, !P2 ;  /* 0x0000000306037207 */ /* 0x000fe20005000000 */
[----:B------:R-:W-:Y:S01]  /*41a0*/  UIADD3 UR9, UPT, UPT, UR4, 0x250, URZ ;  /* 0x0000025004097890 */ /* 0x000fe2000fffe0ff */
[----:B--2---:R-:W-:Y:S01]  /*41b0*/  LEA R2, R11, UR6, 0x3 ;  /* 0x000000060b027c11 */ /* 0x004fe2000f8e18ff */
[----:B------:R-:W-:Y:S01]  /*41c0*/  UIADD3 UR8, UPT, UPT, UR8, 0x2e0, URZ ;  /* 0x000002e008087890 */ /* 0x000fe2000fffe0ff */
[----:B------:R-:W-:Y:S01]  /*41d0*/  SHF.L.U32 R5, R10, 0x1f, RZ ;  /* 0x0000001f0a057819 */ /* 0x000fe200000006ff */
[----:B------:R2:W-:Y:S01]  /*41e0*/  @!P2 SYNCS.ARRIVE.TRANS64.RED RZ, [R3+URZ], R4 ;  /* 0x0000000403ffa9a7 */ /* 0x0005e200080004ff */
[----:B------:R-:W-:Y:S01]  /*41f0*/  UIADD3 UR4, UPT, UPT, UR5, 0x1, URZ ;  /* 0x0000000105047890 */ /* 0x000fe2000fffe0ff */
[----:B------:R-:W-:-:S03]  /*4200*/  VIADD R8, R8, 0x1 ;  /* 0x0000000108087836 */ /* 0x000fc60000000000 */
[----:B------:R-:W-:Y:S02]  /*4210*/  UISETP.NE.AND UP0, UPT, UR4, 0x2, UPT ;  /* 0x000000020400788c */ /* 0x000fe4000bf05270 */
[----:B------:R-:W-:Y:S06]  /*4220*/  UGETNEXTWORKID.BROADCAST [UR8], [UR9] ;  /* 0x00000000080073ca */ /* 0x000fec0008000100 */
[----:B------:R-:W-:Y:S01]  /*4230*/  USEL UR7, URZ, 0x1, UP0 ;  /* 0x00000001ff077887 */ /* 0x000fe20008000000 */
[----:B------:R-:W-:Y:S01]  /*4240*/  ISETP.NE.AND P0, PT, R8, 0x2, PT ;  /* 0x000000020800780c */ /* 0x000fe20003f05270 */
[----:B------:R-:W-:Y:S01]  /*4250*/  USEL UR5, UR4, URZ, UP0 ;  /* 0x000000ff04057287 */ /* 0x000fe20008000000 */
[----:B------:R-:W3:Y:S03]  /*4260*/  SYNCS.PHASECHK.TRANS64.TRYWAIT P1, [R2+URZ+0x250], R5 ;  /* 0x00025005020075a7 */ /* 0x000ee600080211ff */
[----:B------:R-:W-:Y:S01]  /*4270*/  LOP3.LUT R12, R12, UR7, RZ, 0x3c, !PT ;  /* 0x000000070c0c7c12 */ /* 0x000fe2000f8e3cff */
[----:B--23--:R-:W-:Y:S07]  /*4280*/  @!P1 BRA `(.L_x_81) ;  /* 0x0000005800709947 */ /* 0x00cfee0003800000 */
.L_x_216:
[C---:B------:R-:W-:Y:S01]  /*4290*/  LEA R4, R11.reuse, UR6, 0x4 ;  /* 0x000000060b047c11 */ /* 0x040fe2000f8e20ff */
[----:B--2---:R-:W-:Y:S01]  /*42a0*/  VIADD R2, R2, 0x260 ;  /* 0x0000026002027836 */ /* 0x004fe20000000000 */
[----:B------:R-:W-:Y:S01]  /*42b0*/  SEL R8, R8, RZ, P0 ;  /* 0x000000ff08087207 */ /* 0x000fe20000000000 */
[----:B------:R-:W-:-:S03]  /*42c0*/  VIADD R11, R11, 0x1 ;  /* 0x000000010b0b7836 */ /* 0x000fc60000000000 */
[----:B------:R-:W2:Y:S01]  /*42d0*/  LDS.128 R4, [R4+0x2e0] ;  /* 0x0002e00004047984 */ /* 0x000ea20000000c00 */
[----:B------:R-:W-:Y:S02]  /*42e0*/  PRMT R2, RZ, 0x654, R2 ;  /* 0x00000654ff027816 */ /* 0x000fe40000000002 */
[C---:B------:R-:W-:Y:S01]  /*42f0*/  ISETP.NE.AND P1, PT, R11.reuse, 0x2, PT ;  /* 0x000000020b00780c */ /* 0x040fe20003f25270 */
[----:B------:R-:W-:Y:S01]  /*4300*/  @!PT LDS RZ, [RZ] ;  /* 0x00000000fffff984 */ /* 0x000fe20000000800 */
[----:B------:R-:W-:Y:S01]  /*4310*/  @!PT LDS RZ, [RZ] ;  /* 0x00000000fffff984 */ /* 0x000fe20000000800 */
[----:B------:R-:W-:Y:S01]  /*4320*/  @!PT LDS RZ, [RZ] ;  /* 0x00000000fffff984 */ /* 0x000fe20000000800 */
[----:B------:R-:W-:Y:S01]  /*4330*/  @!PT LDS RZ, [RZ] ;  /* 0x00000000fffff984 */ /* 0x000fe20000000800 */
[----:B------:R3:W-:Y:S06]  /*4340*/  MEMBAR.ALL.CTA ;  /* 0x0000000000007992 */ /* 0x0007ec0000008000 */
[----:B---3--:R-:W3:Y:S01]  /*4350*/  FENCE.VIEW.ASYNC.S ;  /* 0x00000000000073c6 */ /* 0x008ee20000000000 */
[----:B------:R-:W-:Y:S01]  /*4360*/  SEL R11, R11, RZ, P1 ;  /* 0x000000ff0b0b7207 */ /* 0x000fe20000800000 */
[----:B---3--:R3:W-:Y:S01]  /*4370*/  SYNCS.ARRIVE.TRANS64.RED.A1T0 RZ, [R2+URZ], RZ ;  /* 0x000000ff02ff79a7 */ /* 0x0087e200081004ff */
[----:B--2---:R-:W-:-:S02]  /*4380*/  LOP3.LUT P3, RZ, R6, 0x1, RZ, 0xc0, !PT ;  /* 0x0000000106ff7812 */ /* 0x004fc4000786c0ff */
[----:B------:R-:W-:-:S04]  /*4390*/  SEL R5, RZ, 0x1, P1 ;  /* 0x00000001ff057807 */ /* 0x000fc80000800000 */
[----:B------:R-:W-:Y:S02]  /*43a0*/  LOP3.LUT R10, R10, R5, RZ, 0x3c, !PT ;  /* 0x000000050a0a7212 */ /* 0x000fe400078e3cff */
[----:B---3--:R-:W-:-:S04]  /*43b0*/  SEL R2, RZ, 0x1, P0 ;  /* 0x00000001ff027807 */ /* 0x008fc80000000000 */
[----:B------:R-:W-:Y:S01]  /*43c0*/  LOP3.LUT R9, R9, R2, RZ, 0x3c, !PT ;  /* 0x0000000209097212 */ /* 0x000fe200078e3cff */
[----:B------:R-:W-:Y:S06]  /*43d0*/  @P3 BRA `(.L_x_82) ;  /* 0xfffffffc002c3947 */ /* 0x000fec000383ffff */
[----:B------:R-:W-:Y:S01]  /*43e0*/  ULEA UR4, UR5, UR6, 0x3 ;  /* 0x0000000605047291 */ /* 0x000fe2000f8e18ff */
[----:B------:R-:W-:-:S08]  /*43f0*/  SHF.L.U32 R3, R12, 0x1f, RZ ;  /* 0x0000001f0c037819 */ /* 0x000fd000000006ff */
[----:B------:R-:W2:Y:S02]  /*4400*/  SYNCS.PHASECHK.TRANS64 P0, [UR4+0x260], R3 ;  /* 0x00026003ff0075a7 */ /* 0x000ea40008001004 */
[----:B--2---:R-:W-:Y:S05]  /*4410*/  @P0 BRA `(.L_x_83) ;  /* 0x0000000000080947 */ /* 0x004fea0003800000 */
[----:B------:R-:W2:Y:S02]  /*4420*/  SYNCS.PHASECHK.TRANS64.TRYWAIT P0, [UR4+0x260], R3 ;  /* 0x00026003ff0075a7 */ /* 0x000ea40008001104 */
[----:B--2---:R-:W-:Y:S05]  /*4430*/  @!P0 BRA `(.L_x_84) ;  /* 0x0000005800188947 */ /* 0x004fea0003800000 */
.L_x_83:
[----:B------:R-:W-:-:S04]  /*4440*/  UIADD3 UR7, UPT, UPT, UR5, 0x1, URZ ;  /* 0x0000000105077890 */ /* 0x000fc8000fffe0ff */
[----:B------:R-:W-:-:S04]  /*4450*/  UISETP.NE.AND UP0, UPT, UR7, 0x2, UPT ;  /* 0x000000020700788c */ /* 0x000fc8000bf05270 */
[----:B------:R-:W-:Y:S02]  /*4460*/  USEL UR8, URZ, 0x1, UP0 ;  /* 0x00000001ff087887 */ /* 0x000fe40008000000 */
[----:B------:R-:W-:-:S04]  /*4470*/  USEL UR7, UR7, URZ, UP0 ;  /* 0x000000ff07077287 */ /* 0x000fc80008000000 */
[----:B------:R-:W-:Y:S01]  /*4480*/  ULEA UR7, UR7, UR6, 0x3 ;  /* 0x0000000607077291 */ /* 0x000fe2000f8e18ff */
[----:B--2---:R-:W-:-:S04]  /*4490*/  LOP3.LUT R3, R12, UR8, RZ, 0x3c, !PT ;  /* 0x000000080c037c12 */ /* 0x004fc8000f8e3cff */
[----:B------:R-:W-:-:S04]  /*44a0*/  SHF.L.U32 R0, R3, 0x1f, RZ ;  /* 0x0000001f03007819 */ /* 0x000fc800000006ff */
[----:B------:R-:W2:Y:S02]  /*44b0*/  SYNCS.PHASECHK.TRANS64 P0, [UR7+0x260], R0 ;  /* 0x00026000ff0075a7 */ /* 0x000ea40008001007 */
[----:B-12---:R-:W-:Y:S05]  /*44c0*/  @P0 EXIT ;  /* 0x000000000000094d */ /* 0x006fea0003800000 */
[----:B------:R-:W-:Y:S02]  /*44d0*/  SHF.L.U32 R3, R3, 0x1f, RZ ;  /* 0x0000001f03037819 */ /* 0x000fe400000006ff */
[----:B------:R-:W-:-:S07]  /*44e0*/  MOV R0, UR7 ;  /* 0x0000000700007c02 */ /* 0x000fce0008000f00 */
.L_x_85:
[----:B-1----:R1:W2:Y:S02]  /*44f0*/  SYNCS.PHASECHK.TRANS64.TRYWAIT P0, [R0+URZ+0x260], R3 ;  /* 0x00026003000075a7 */ /* 0x0022a400080011ff */
[----:B--2---:R-:W-:Y:S05]  /*4500*/  @!P0 NANOSLEEP.SYNCS 0x989680 ;  /* 0x009896800000895d */ /* 0x004fea0003900000 */
[----:B------:R-:W2:Y:S02]  /*4510*/  @!P0 SYNCS.PHASECHK.TRANS64 P0, [R0+URZ+0x260], R3 ;  /* 0x00026003000085a7 */ /* 0x000ea400080010ff */
[----:B--2---:R-:W-:Y:S05]  /*4520*/  @P0 EXIT ;  /* 0x000000000000094d */ /* 0x004fea0003800000 */
[----:B------:R-:W-:Y:S05]  /*4530*/  BRA `(.L_x_85) ;  /* 0xfffffffc00ec7947 */ /* 0x000fea000383ffff */
.L_x_78:
[----:B------:R-:W-:Y:S05]  /*4540*/  BRA.U UP4, `(.L_x_86) ;  /* 0x0000000d04847547 */ /* 0x000fea000b800000 */
[----:B------:R-:W2:Y:S01]  /*4550*/  S2UR UR7, SR_CgaCtaId ;  /* 0x00000000000779c3 */ /* 0x000ea20000008800 */
[----:B------:R-:W-:Y:S01]  /*4560*/  UMOV UR4, 0x40 ;  /* 0x0000004000047882 */ /* 0x000fe20000000000 */
[----:B------:R-:W-:Y:S01]  /*4570*/  NOP ;  /* 0x0000000000007918 */ /* 0x000fe20000000000 */
[----:B------:R-:W-:Y:S01]  /*4580*/  UMOV UR6, 0x400 ;  /* 0x0000040000067882 */ /* 0x000fe20000000000 */
[----:B--2---:R-:W-:Y:S02]  /*4590*/  ULEA UR5, UR7, UR4, 0x18 ;  /* 0x0000000407057291 */ /* 0x004fe4000f8ec0ff */
[----:B------:R-:W-:-:S07]  /*45a0*/  ULEA UR6, UR7, UR6, 0x18 ;  /* 0x0000000607067291 */ /* 0x000fce000f8ec0ff */
[----:B------:R-:W2:Y:S02]  /*45b0*/  LDS.U8 R0, [UR5+0x1c] ;  /* 0x00001c05ff007984 */ /* 0x000ea40008000000 */
[----:B--2---:R-:W-:-:S13]  /*45c0*/  ISETP.NE.AND P0, PT, R0, RZ, PT ;  /* 0x000000ff0000720c */ /* 0x004fda0003f05270 */
[----:B------:R-:W-:Y:S05]  /*45d0*/  @P0 BRA `(.L_x_87) ;  /* 0x0000000000580947 */ /* 0x000fea0003800000 */
[----:B------:R-:W-:-:S13]  /*45e0*/  ELECT P0, URZ, PT ;  /* 0x0000000000ff782f */ /* 0x000fda0003800000 */
[----:B------:R-:W-:Y:S05]  /*45f0*/  @!P0 BRA `(.L_x_88) ;  /* 0x0000000000608947 */ /* 0x000fea0003800000 */
[----:B------:R-:W-:Y:S01]  /*4600*/  UMOV UR4, 0x10 ;  /* 0x0000001000047882 */ /* 0x000fe20000000000 */
[----:B------:R-:W-:Y:S01]  /*4610*/  HFMA2 R0, -RZ, RZ, 0, 5.9604644775390625e-08 ;  /* 0x00000001ff007431 */ /* 0x000fe200000001ff */
[----:B------:R-:W-:-:S03]  /*4620*/  MOV R3, 0xffff ;  /* 0x0000ffff00037802 */ /* 0x000fc60000000f00 */
[----:B------:R-:W-:Y:S04]  /*4630*/  DEPBAR.LE SB2, 0x36 ;  /* 0x0000ad800000791a */ /* 0x000fe80000000000 */
[----:B------:R-:W2:Y:S02]  /*4640*/  UTCATOMSWS.FIND_AND_SET.ALIGN UP0, UR4, UR4 ;  /* 0x00000004000475e3 */ /* 0x000ea40008000800 */
[----:B--2---:R-:W-:Y:S01]  /*4650*/  MOV R4, UR4 ;  /* 0x0000000400047c02 */ /* 0x004fe20008000f00 */
[----:B------:R-:W-:Y:S06]  /*4660*/  BRA.U UP0, `(.L_x_89) ;  /* 0x0000000100187547 */ /* 0x000fec000b800000 */
.L_x_90:
[----:B------:R-:W-:Y:S05]  /*4670*/  NANOSLEEP 0x64 ;  /* 0x000000640000795d */ /* 0x000fea0003800000 */
[----:B------:R-:W-:-:S05]  /*4680*/  UMOV UR4, 0x10 ;  /* 0x0000001000047882 */ /* 0x000fca0000000000 */
[----:B------:R-:W-:Y:S04]  /*4690*/  DEPBAR.LE SB2, 0x36 ;  /* 0x0000ad800000791a */ /* 0x000fe80000000000 */
[----:B------:R-:W2:Y:S02]  /*46a0*/  UTCATOMSWS.FIND_AND_SET.ALIGN UP0, UR4, UR4 ;  /* 0x00000004000475e3 */ /* 0x000ea40008000800 */
[----:B--2---:R-:W-:Y:S01]  /*46b0*/  MOV R4, UR4 ;  /* 0x0000000400047c02 */ /* 0x004fe20008000f00 */
[----:B------:R-:W-:Y:S05]  /*46c0*/  BRA.U !UP0, `(.L_x_90) ;  /* 0xfffffffd08e87547 */ /* 0x000fea000b83ffff */
.L_x_89:
[-C--:B------:R-:W-:Y:S02]  /*46d0*/  SHF.L.U32 R3, R3, R4.reuse, RZ ;  /* 0x0000000403037219 */ /* 0x080fe400000006ff */
[----:B------:R-:W-:Y:S01]  /*46e0*/  SHF.L.U32 R0, R0, R4, RZ ;  /* 0x0000000400007219 */ /* 0x000fe200000006ff */
[----:B------:R-:W-:Y:S02]  /*46f0*/  IMAD.SHL.U32 R4, R4, 0x20, RZ ;  /* 0x0000002004047824 */ /* 0x000fe400078e00ff */
[----:B------:R2:W-:Y:S04]  /*4700*/  ATOMS.OR RZ, [UR5+0x14], R3 ;  /* 0x00001403ffff798c */ /* 0x0005e8000b000005 */
[----:B------:R2:W-:Y:S04]  /*4710*/  ATOMS.OR RZ, [UR5+0x18], R0 ;  /* 0x00001800ffff798c */ /* 0x0005e8000b000005 */
[----:B------:R2:W-:Y:S01]  /*4720*/  STS [UR6+0x300], R4 ;  /* 0x00030004ff007988 */ /* 0x0005e20008000806 */
[----:B------:R-:W-:Y:S05]  /*4730*/  BRA `(.L_x_88) ;  /* 0x0000000000107947 */ /* 0x000fea0003800000 */
.L_x_87:
[----:B------:R-:W-:Y:S02]  /*4740*/  MOV R0, 0xffffffff ;  /* 0xffffffff00007802 */ /* 0x000fe40000000f00 */
[----:B------:R-:W-:-:S03]  /*4750*/  MOV R4, 0x4780 ;  /* 0x0000478000047802 */ /* 0x000fc60000000f00 */
[----:B------:R2:W-:Y:S04]  /*4760*/  STS [UR6+0x300], R0 ;  /* 0x00030000ff007988 */ /* 0x0005e80008000806 */
[----:B-12--5:R-:W-:Y:S05]  /*4770*/  CALL.REL.NOINC `($__internal_1_$__cuda_sm10x_tcgen05_guardrail_trap_phase_invalid_during_alloc) ;  /* 0x0000005800d47944 */ /* 0x026fea0003c00000 */
.L_x_88:
[----:B------:R-:W-:Y:S05]  /*4780*/  WARPSYNC.ALL ;  /* 0x0000000000007948 */ /* 0x000fea0003800000 */
[----:B------:R-:W3:Y:S01]  /*4790*/  S2UR UR4, SR_CgaCtaId ;  /* 0x00000000000479c3 */ /* 0x000ee20000008800 */
[----:B------:R-:W-:Y:S01]  /*47a0*/  UMOV UR13, 0x400 ;  /* 0x00000400000d7882 */ /* 0x000fe20000000000 */
[----:B------:R-:W-:-:S06]  /*47b0*/  NOP ;  /* 0x0000000000007918 */ /* 0x000fcc0000000000 */
[----:B------:R-:W-:Y:S06]  /*47c0*/  BAR.ARV 0x6, 0xa0 ;  /* 0x0182800000007b1d */ /* 0x000fec0000002000 */
[----:B------:R-:W4:Y:S01]  /*47d0*/  LDCU UR5, c[0x0][0x38c] ;  /* 0x00007180ff0577ac */ /* 0x000f220008000800 */
[----:B------:R-:W-:Y:S01]  /*47e0*/  LOP3.LUT R2, R2, 0xffff, RZ, 0xc0, !PT ;  /* 0x0000ffff02027812 */ /* 0x000fe200078ec0ff */
[----:B------:R-:W-:Y:S01]  /*47f0*/  IMAD.MOV.U32 R11, RZ, RZ, 0x1 ;  /* 0x00000001ff0b7424 */ /* 0x000fe200078e00ff */
[----:B------:R-:W-:Y:S01]  /*4800*/  CS2R R8, SRZ ;  /* 0x0000000000087805 */ /* 0x000fe2000001ff00 */
[----:B------:R-:W1:Y:S01]  /*4810*/  LDCU UR8, c[0x0][0x38c] ;  /* 0x00007180ff0877ac */ /* 0x000e620008000800 */
[----:B------:R-:W-:Y:S01]  /*4820*/  R2UR UR15, R2 ;  /* 0x00000000020f72ca */ /* 0x000fe200000e0000 */
[----:B------:R-:W-:Y:S01]  /*4830*/  IMAD.MOV.U32 R10, RZ, RZ, RZ ;  /* 0x000000ffff0a7224 */ /* 0x000fe200078e00ff */
[----:B------:R-:W-:Y:S01]  /*4840*/  UMOV UR18, URZ ;  /* 0x000000ff00127c82 */ /* 0x000fe20008000000 */
[----:B------:R-:W-:Y:S01]  /*4850*/  UMOV UR10, URZ ;  /* 0x000000ff000a7c82 */ /* 0x000fe20008000000 */
[----:B---3--:R-:W-:Y:S01]  /*4860*/  ULEA UR13, UR4, UR13, 0x18 ;  /* 0x0000000d040d7291 */ /* 0x008fe2000f8ec0ff */
[----:B------:R-:W-:Y:S01]  /*4870*/  UMOV UR20, 0x0 ;  /* 0x0000000000147882 */ /* 0x000fe20000000000 */
[----:B------:R-:W-:-:S02]  /*4880*/  UMOV UR21, 0x4200010 ;  /* 0x0420001000157882 */ /* 0x000fc40000000000 */
[----:B------:R-:W-:Y:S02]  /*4890*/  UIADD3 UR6, UPT, UPT, UR13, 0x4600, URZ ;  /* 0x000046000d067890 */ /* 0x000fe4000fffe0ff */
[----:B------:R-:W-:Y:S02]  /*48a0*/  UIADD3 UR7, UPT, UPT, UR13, 0x15600, URZ ;  /* 0x000156000d077890 */ /* 0x000fe4000fffe0ff */
[----:B----4-:R-:W-:Y:S01]  /*48b0*/  UIADD3 UR5, UPT, UPT, UR5, 0x1f, URZ ;  /* 0x0000001f05057890 */ /* 0x010fe2000fffe0ff */
[----:B--2---:R-:W2:Y:S01]  /*48c0*/  LDS R0, [UR13+0x300] ;  /* 0x0003000dff007984 */ /* 0x004ea20008000800 */
[----:B------:R-:W-:Y:S02]  /*48d0*/  USHF.R.U32.HI UR6, URZ, 0x4, UR6 ;  /* 0x00000004ff067899 */ /* 0x000fe40008011606 */
[----:B------:R-:W-:Y:S02]  /*48e0*/  USHF.R.S32.HI UR4, URZ, 0x1f, UR5 ;  /* 0x0000001fff047899 */ /* 0x000fe40008011405 */
[----:B------:R-:W-:-:S02]  /*48f0*/  ULOP3.LUT UR6, UR6, 0x3fff, URZ, 0xc0, !UPT ;  /* 0x00003fff06067892 */ /* 0x000fc4000f8ec0ff */
[----:B------:R-:W-:Y:S02]  /*4900*/  ULEA.HI UR4, UR4, UR5, URZ, 0x5 ;  /* 0x0000000504047291 */ /* 0x000fe4000f8f28ff */
[----:B------:R-:W-:Y:S02]  /*4910*/  USHF.R.U32.HI UR5, URZ, 0x4, UR7 ;  /* 0x00000004ff057899 */ /* 0x000fe40008011607 */
[----:B------:R-:W-:Y:S02]  /*4920*/  USHF.R.S32.HI UR22, URZ, 0x5, UR4 ;  /* 0x00000005ff167899 */ /* 0x000fe40008011404 */
[----:B------:R-:W-:Y:S02]  /*4930*/  ULOP3.LUT UR5, UR5, 0x3fff, URZ, 0xc0, !UPT ;  /* 0x00003fff05057892 */ /* 0x000fe4000f8ec0ff */
[----:B------:R-:W-:Y:S02]  /*4940*/  UISETP.LT.AND UP0, UPT, UR22, 0x1, UPT ;  /* 0x000000011600788c */ /* 0x000fe4000bf01270 */
[----:B------:R-:W-:-:S02]  /*4950*/  ULOP3.LUT UR16, UR6, 0x10000, URZ, 0xfc, !UPT ;  /* 0x0001000006107892 */ /* 0x000fc4000f8efcff */
[----:B------:R-:W-:Y:S02]  /*4960*/  USEL UR23, UR22, 0x1, !UP0 ;  /* 0x0000000116177887 */ /* 0x000fe4000c000000 */
[----:B------:R-:W-:Y:S02]  /*4970*/  ULOP3.LUT UR17, UR5, 0x10000, URZ, 0xfc, !UPT ;  /* 0x0001000005117892 */ /* 0x000fe4000f8efcff */
[----:B------:R-:W-:Y:S02]  /*4980*/  UIADD3 UR23, UPT, UPT, -UR23, URZ, URZ ;  /* 0x000000ff17177290 */ /* 0x000fe4000fffe1ff */
[----:B-1----:R-:W-:Y:S01]  /*4990*/  UISETP.GE.AND UP4, UPT, UR8, 0x1, UPT ;  /* 0x000000010800788c */ /* 0x002fe2000bf86270 */
[----:B--2---:R-:W-:-:S15]  /*49a0*/  R2UR UR24, R0 ;  /* 0x00000000001872ca */ /* 0x004fde00000e0000 */
.L_x_97:
[----:B------:R-:W-:Y:S02]  /*49b0*/  LEA R0, R10, UR13, 0x3 ;  /* 0x0000000d0a007c11 */ /* 0x000fe4000f8e18ff */
[----:B------:R-:W-:Y:S02]  /*49c0*/  SHF.L.U32 R5, R9, 0x1f, RZ ;  /* 0x0000001f09057819 */ /* 0x000fe400000006ff */
[----:B------:R-:W-:Y:S01]  /*49d0*/  PLOP3.LUT P0, PT, PT, PT, UP4, 0x80, 0x8 ;  /* 0x000000000008781c */ /* 0x000fe20003f0f048 */
[----:B------:R-:W-:Y:S01]  /*49e0*/  VIADD R3, R0, 0x260 ;  /* 0x0000026000037836 */ /* 0x000fe20000000000 */
[----:B-1----:R-:W1:Y:S02]  /*49f0*/  SYNCS.PHASECHK.TRANS64.TRYWAIT P1, [R0+URZ+0x250], R5 ;  /* 0x00025005000075a7 */ /* 0x002e6400080211ff */
[----:B-1-3--:R-:W-:Y:S09]  /*4a00*/  @!P1 BRA `(.L_x_91) ;  /* 0x0000005000bc9947 */ /* 0x00aff20003800000 */
.L_x_218:
[----:B------:R-:W-:Y:S01]  /*4a10*/  LEA R4, R10, UR13, 0x4 ;  /* 0x0000000d0a047c11 */ /* 0x000fe2000f8e20ff */
[----:B------:R-:W-:Y:S01]  /*4a20*/  @UP4 ULEA UR4, UR10, UR13, 0x3 ;  /* 0x0000000d0a044291 */ /* 0x000fe2000f8e18ff */
[----:B------:R-:W-:Y:S01]  /*4a30*/  PLOP3.LUT P2, PT, PT, PT, PT, 0x80, 0x8 ;  /* 0x000000000008781c */ /* 0x000fe20003f4f070 */
[----:B------:R-:W-:Y:S01]  /*4a40*/  ULEA UR19, UR18, UR13, 0x3 ;  /* 0x0000000d12137291 */ /* 0x000fe2000f8e18ff */
[----:B------:R-:W-:Y:S02]  /*4a50*/  PRMT R3, RZ, 0x654, R3 ;  /* 0x00000654ff037816 */ /* 0x000fe40000000003 */
[----:B-1----:R-:W1:Y:S01]  /*4a60*/  LDS.128 R4, [R4+0x2e0] ;  /* 0x0002e00004047984 */ /* 0x002e620000000c00 */
[----:B------:R-:W-:Y:S02]  /*4a70*/  @P0 SHF.L.U32 R2, R8, 0x1f, RZ ;  /* 0x0000001f08020819 */ /* 0x000fe400000006ff */
[----:B------:R-:W-:Y:S01]  /*4a80*/  SHF.L.U32 R0, R11, 0x1f, RZ ;  /* 0x0000001f0b007819 */ /* 0x000fe200000006ff */
[----:B------:R-:W-:Y:S01]  /*4a90*/  @!PT LDS RZ, [RZ] ;  /* 0x00000000fffff984 */ /* 0x000fe20000000800 */
[----:B------:R-:W-:Y:S01]  /*4aa0*/  @!PT LDS RZ, [RZ] ;  /* 0x00000000fffff984 */ /* 0x000fe20000000800 */
[----:B------:R-:W-:Y:S01]  /*4ab0*/  @!PT LDS RZ, [RZ] ;  /* 0x00000000fffff984 */ /* 0x000fe20000000800 */
[----:B------:R-:W-:Y:S01]  /*4ac0*/  @!PT LDS RZ, [RZ] ;  /* 0x00000000fffff984 */ /* 0x000fe20000000800 */
[----:B------:R2:W-:Y:S06]  /*4ad0*/  MEMBAR.ALL.CTA ;  /* 0x0000000000007992 */ /* 0x0005ec0000008000 */
[----:B--2---:R-:W2:Y:S02]  /*4ae0*/  FENCE.VIEW.ASYNC.S ;  /* 0x00000000000073c6 */ /* 0x004ea40000000000 */
[----:B--2---:R2:W-:Y:S01]  /*4af0*/  SYNCS.ARRIVE.TRANS64.RED.A1T0 RZ, [R3+URZ], RZ ;  /* 0x000000ff03ff79a7 */ /* 0x0045e200081004ff */
[----:B------:R2:W3:Y:S01]  /*4b00*/  @P0 SYNCS.PHASECHK.TRANS64.TRYWAIT P2, [UR4], R2 ;  /* 0x00000002ff0005a7 */ /* 0x0004e20008041104 */
[----:B-1----:R-:W-:Y:S01]  /*4b10*/  LOP3.LUT P1, RZ, R6, 0x1, RZ, 0xc0, !PT ;  /* 0x0000000106ff7812 */ /* 0x002fe2000782c0ff */
[----:B------:R-:W1:Y:S02]  /*4b20*/  SYNCS.PHASECHK.TRANS64.TRYWAIT P0, [UR19+0x290], R0 ;  /* 0x00029000ff0075a7 */ /* 0x000e640008001113 */
[----:B-123--:R-:W-:Y:S10]  /*4b30*/  @!P0 BRA `(.L_x_92) ;  /* 0x0000005000848947 */ /* 0x00eff40003800000 */
.L_x_220:
[----:B------:R-:W-:Y:S01]  /*4b40*/  IADD3 R10, PT, PT, R10, 0x1, RZ ;  /* 0x000000010a0a7810 */ /* 0x000fe20007ffe0ff */
[----:B------:R-:W-:Y:S06]  /*4b50*/  BRA.U !UP4, `(.L_x_93) ;  /* 0x000000010ca07547 */ /* 0x000fec000b800000 */
[----:B------:R-:W-:Y:S02]  /*4b60*/  ULEA.HI UR4, UR18, UR18, URZ, 0x1 ;  /* 0x0000001212047291 */ /* 0x000fe4000f8f08ff */
[----:B------:R-:W-:Y:S02]  /*4b70*/  UPLOP3.LUT UP2, UPT, UPT, UPT, UPT, 0x40, 0x4 ;  /* 0x000000000004789c */ /* 0x000fe40003f4e870 */
[----:B------:R-:W-:Y:S02]  /*4b80*/  USHF.L.U32 UR5, UR4, 0x6, URZ ;  /* 0x0000000604057899 */ /* 0x000fe400080006ff */
[----:B------:R-:W-:Y:S02]  /*4b90*/  ULOP3.LUT UR14, UR4, 0xffe, URZ, 0xc0, !UPT ;  /* 0x00000ffe040e7892 */ /* 0x000fe4000f8ec0ff */
[----:B------:R-:W-:Y:S02]  /*4ba0*/  ULOP3.LUT UR4, UR5, 0xffffff80, URZ, 0xc0, !UPT ;  /* 0xffffff8005047892 */ /* 0x000fe4000f8ec0ff */
[----:B------:R-:W-:-:S02]  /*4bb0*/  UIADD3 UR14, UPT, UPT, -UR14, UR18, URZ ;  /* 0x000000120e0e7290 */ /* 0x000fc4000fffe1ff */
[----:B------:R-:W-:Y:S01]  /*4bc0*/  UIADD3 UR4, UPT, UPT, UR24, UR4, URZ ;  /* 0x0000000418047290 */ /* 0x000fe2000fffe0ff */
[----:B------:R-:W-:Y:S01]  /*4bd0*/  UMOV UR12, UR23 ;  /* 0x00000017000c7c82 */ /* 0x000fe20008000000 */
[----:B------:R-:W-:Y:S02]  /*4be0*/  UMOV UR11, UR22 ;  /* 0x00000016000b7c82 */ /* 0x000fe40008000000 */
[----:B------:R-:W-:Y:S01]  /*4bf0*/  ULEA UR14, UR14, UR4, 0x14 ;  /* 0x000000040e0e7291 */ /* 0x000fe2000f8ea0ff */
[----:B------:R-:W-:-:S11]  /*4c00*/  UMOV UR5, UR10 ;  /* 0x0000000a00057c82 */ /* 0x000fd60008000000 */
.L_x_96:
[----:B------:R-:W-:Y:S02]  /*4c10*/  UIADD3 UR12, UPT, UPT, UR12, 0x1, URZ ;  /* 0x000000010c0c7890 */ /* 0x000fe4000fffe0ff */
[----:B--2---:R-:W-:Y:S02]  /*4c20*/  ULEA UR6, UR5, UR13, 0x3 ;  /* 0x0000000d05067291 */ /* 0x004fe4000f8e18ff */
[----:B------:R-:W-:Y:S01]  /*4c30*/  UISETP.NE.AND UP3, UPT, UR12, URZ, UPT ;  /* 0x000000ff0c00728c */ /* 0x000fe2000bf65270 */
[----:B---3--:R-:W-:Y:S10]  /*4c40*/  @P2 BRA `(.L_x_94) ;  /* 0x00000000000c2947 */ /* 0x008ff40003800000 */
[----:B-1----:R-:W-:Y:S04]  /*4c50*/  SHF.L.U32 R3, R8, 0x1f, RZ ;  /* 0x0000001f08037819 */ /* 0x002fe800000006ff */
[----:B------:R-:W1:Y:S02]  /*4c60*/  SYNCS.PHASECHK.TRANS64.TRYWAIT P0, [UR6], R3 ;  /* 0x00000003ff0075a7 */ /* 0x000e640008001106 */
[----:B-1----:R-:W-:Y:S05]  /*4c70*/  @!P0 BRA `(.L_x_95) ;  /* 0x00000050004c8947 */ /* 0x002fea0003800000 */
.L_x_94:
[----:B------:R-:W-:Y:S01]  /*4c80*/  UISETP.NE.AND UP0, UPT, UR11, 0x1, UPT ;  /* 0x000000010b00788c */ /* 0x000fe2000bf05270 */
[----:B------:R-:W-:Y:S01]  /*4c90*/  PLOP3.LUT P2, PT, PT, PT, PT, 0x80, 0x8 ;  /* 0x000000000008781c */ /* 0x000fe20003f4f070 */
[----:B------:R-:W-:Y:S02]  /*4ca0*/  UIADD3 UR4, UPT, UPT, UR5, 0x1, URZ ;  /* 0x0000000105047890 */ /* 0x000fe4000fffe0ff */
[----:B------:R-:W-:Y:S02]  /*4cb0*/  ULEA UR8, UR5, UR17, 0x8 ;  /* 0x0000001105087291 */ /* 0x000fe4000f8e40ff */
[----:B------:R-:W-:Y:S01]  /*4cc0*/  UISETP.NE.AND UP1, UPT, UR4, 0x22, UPT ;  /* 0x000000220400788c */ /* 0x000fe2000bf25270 */
[----:B------:R-:W-:Y:S01]  /*4cd0*/  PLOP3.LUT P0, PT, PT, PT, UP0, 0x80, 0x8 ;  /* 0x000000000008781c */ /* 0x000fe20003f0f008 */
[----:B------:R-:W-:Y:S02]  /*4ce0*/  UIADD3 UR11, UPT, UPT, UR11, -0x1, URZ ;  /* 0xffffffff0b0b7890 */ /* 0x000fe4000fffe0ff */
[----:B------:R-:W-:Y:S02]  /*4cf0*/  USEL UR7, URZ, 0x1, UP1 ;  /* 0x00000001ff077887 */ /* 0x000fe40008800000 */
[----:B------:R-:W-:Y:S01]  /*4d00*/  USEL UR10, UR4, URZ, UP1 ;  /* 0x000000ff040a7287 */ /* 0x000fe20008800000 */
[----:B------:R-:W-:Y:S03]  /*4d10*/  UMOV UR9, 0xc0004010 ;  /* 0xc000401000097882 */ /* 0x000fe60000000000 */
[----:B------:R-:W-:Y:S01]  /*4d20*/  @UP0 ULEA UR4, UR10, UR13, 0x3 ;  /* 0x0000000d0a040291 */ /* 0x000fe2000f8e18ff */
[----:B------:R-:W-:Y:S01]  /*4d30*/  LOP3.LUT R8, R8, UR7, RZ, 0x3c, !PT ;  /* 0x0000000708087c12 */ /* 0x000fe2000f8e3cff */
[----:B------:R-:W-:Y:S03]  /*4d40*/  UMOV UR7, 0xc0004010 ;  /* 0xc000401000077882 */ /* 0x000fe60000000000 */
[----:B-1----:R-:W-:Y:S04]  /*4d50*/  @P0 SHF.L.U32 R0, R8, 0x1f, RZ ;  /* 0x0000001f08000819 */ /* 0x002fe800000006ff */
[----:B------:R2:W3:Y:S01]  /*4d60*/  @P0 SYNCS.PHASECHK.TRANS64.TRYWAIT P2, [UR4], R0 ;  /* 0x00000000ff0005a7 */ /* 0x0004e20008041104 */
[----:B------:R-:W-:Y:S02]  /*4d70*/  UIADD3 UR4, UPT, UPT, UR6, 0x110, URZ ;  /* 0x0000011006047890 */ /* 0x000fe4000fffe0ff */
[----:B------:R-:W-:Y:S03]  /*4d80*/  ULEA UR6, UR5, UR16, 0x7 ;  /* 0x0000001005067291 */ /* 0x000fe6000f8e38ff */
[----:B------:R-:W-:Y:S06]  /*4d90*/  UMOV UR5, UR10 ;  /* 0x0000000a00057c82 */ /* 0x000fec0008000000 */
[----:B------:R2:W-:Y:S01]  /*4da0*/  UTCQMMA gdesc[UR6], gdesc[UR8], tmem[UR14], tmem[UR20], idesc[UR21], UP2 ;  /* 0x00ff1408060075ea */ /* 0x0005e2000900030e */
[----:B------:R-:W-:Y:S01]  /*4db0*/  UPLOP3.LUT UP2, UPT, UPT, UPT, UPT, 0x80, 0x8 ;  /* 0x000000000008789c */ /* 0x000fe20003f4f070 */
[----:B------:R2:W-:Y:S01]  /*4dc0*/  UTCBAR.MULTICAST [UR4], URZ, UR15 ;  /* 0x000000ff040073e9 */ /* 0x0005e2000800080f */
[----:B------:R-:W-:Y:S09]  /*4dd0*/  BRA.U UP3, `(.L_x_96) ;  /* 0xfffffffd038c7547 */ /* 0x000ff2000b83ffff */
.L_x_93:
[----:B--2---:R-:W-:Y:S01]  /*4de0*/  UIADD3 UR4, UPT, UPT, UR18, 0x1, URZ ;  /* 0x0000000112047890 */ /* 0x004fe2000fffe0ff */
[C---:B------:R-:W-:Y:S01]  /*4df0*/  ISETP.NE.AND P0, PT, R10.reuse, 0x2, PT ;  /* 0x000000020a00780c */ /* 0x040fe20003f05270 */
[----:B------:R-:W-:Y:S02]  /*4e00*/  UIADD3 UR5, UPT, UPT, UR19, 0x270, URZ ;  /* 0x0000027013057890 */ /* 0x000fe4000fffe0ff */
[----:B------:R-:W-:Y:S01]  /*4e10*/  UISETP.NE.AND UP0, UPT, UR4, 0x4, UPT ;  /* 0x000000040400788c */ /* 0x000fe2000bf05270 */
[----:B-1----:R-:W-:Y:S02]  /*4e20*/  SEL R0, RZ, 0x1, P0 ;  /* 0x00000001ff007807 */ /* 0x002fe40000000000 */
[----:B------:R-:W-:Y:S01]  /*4e30*/  SEL R10, R10, RZ, P0 ;  /* 0x000000ff0a0a7207 */ /* 0x000fe20000000000 */
[----:B------:R-:W-:Y:S01]  /*4e40*/  USEL UR6, URZ, 0x1, UP0 ;  /* 0x00000001ff067887 */ /* 0x000fe20008000000 */
[----:B------:R-:W-:Y:S01]  /*4e50*/  LOP3.LUT R9, R9, R0, RZ, 0x3c, !PT ;  /* 0x0000000009097212 */ /* 0x000fe200078e3cff */
[----:B------:R-:W-:Y:S01]  /*4e60*/  USEL UR18, UR4, URZ, UP0 ;  /* 0x000000ff04127287 */ /* 0x000fe20008000000 */
[----:B------:R1:W-:Y:S03]  /*4e70*/  UTCBAR [UR5], URZ ;  /* 0x000000ff050073e9 */ /* 0x0003e600080000ff */
[----:B------:R-:W-:Y:S01]  /*4e80*/  LOP3.LUT R11, R11, UR6, RZ, 0x3c, !PT ;  /* 0x000000060b0b7c12 */ /* 0x000fe2000f8e3cff */
[----:B------:R-:W-:Y:S07]  /*4e90*/  @P1 BRA `(.L_x_97) ;  /* 0xfffffff800c41947 */ /* 0x000fee000383ffff */
[----:B------:R-:W2:Y:S01]  /*4ea0*/  S2UR UR8, SR_CgaCtaId ;  /* 0x00000000000879c3 */ /* 0x000ea20000008800 */
[----:B------:R-:W-:Y:S01]  /*4eb0*/  ELECT P0, URZ, PT ;  /* 0x0000000000ff782f */ /* 0x000fe20003800000 */
[----:B------:R-:W-:Y:S01]  /*4ec0*/  IMAD.MOV.U32 R0, RZ, RZ, 0x1 ;  /* 0x00000001ff007424 */ /* 0x000fe200078e00ff */
[----:B------:R-:W-:Y:S01]  /*4ed0*/  UIADD3 UR13, UPT, UPT, UR13, 0x290, URZ ;  /* 0x000002900d0d7890 */ /* 0x000fe2000fffe0ff */
[----:B------:R-:W-:Y:S01]  /*4ee0*/  SHF.L.U32 R3, R11, 0x1f, RZ ;  /* 0x0000001f0b037819 */ /* 0x000fe200000006ff */
[----:B------:R-:W-:-:S03]  /*4ef0*/  UMOV UR4, 0x40 ;  /* 0x0000004000047882 */ /* 0x000fc60000000000 */
[----:B------:R-:W-:Y:S01]  /*4f00*/  UVIRTCOUNT.DEALLOC.SMPOOL 0x80 ;  /* 0x000000800000784c */ /* 0x000fe20000000000 */
[----:B--2---:R-:W-:Y:S02]  /*4f10*/  ULEA UR8, UR8, UR4, 0x18 ;  /* 0x0000000408087291 */ /* 0x004fe4000f8ec0ff */
[----:B------:R-:W-:-:S07]  /*4f20*/  ULEA UR4, UR18, UR13, 0x3 ;  /* 0x0000000d12047291 */ /* 0x000fce000f8e18ff */
[----:B------:R2:W-:Y:S02]  /*4f30*/  @P0 STS.U8 [UR8+0x1c], R0 ;  /* 0x00001c00ff000988 */ /* 0x0005e40008000008 */
[----:B------:R-:W4:Y:S02]  /*4f40*/  SYNCS.PHASECHK.TRANS64.TRYWAIT P0, [UR4], R3 ;  /* 0x00000003ff0075a7 */ /* 0x000f240008001104 */
[----:B--2-4-:R-:W-:Y:S05]  /*4f50*/  @!P0 BRA `(.L_x_98) ;  /* 0x0000004c00ac8947 */ /* 0x014fea0003800000 */
.L_x_223:
[----:B------:R-:W-:-:S04]  /*4f60*/  UIADD3 UR4, UPT, UPT, UR18, 0x1, URZ ;  /* 0x0000000112047890 */ /* 0x000fc8000fffe0ff */
[----:B------:R-:W-:-:S04]  /*4f70*/  UISETP.NE.AND UP0, UPT, UR4, 0x4, UPT ;  /* 0x000000040400788c */ /* 0x000fc8000bf05270 */
[----:B------:R-:W-:Y:S02]  /*4f80*/  USEL UR6, URZ, 0x1, UP0 ;  /* 0x00000001ff067887 */ /* 0x000fe40008000000 */
[----:B------:R-:W-:-:S04]  /*4f90*/  USEL UR4, UR4, URZ, UP0 ;  /* 0x000000ff04047287 */ /* 0x000fc80008000000 */
[----:B-1----:R-:W-:Y:S01]  /*4fa0*/  ULEA UR5, UR4, UR13, 0x3 ;  /* 0x0000000d04057291 */ /* 0x002fe2000f8e18ff */
[----:B------:R-:W-:-:S04]  /*4fb0*/  LOP3.LUT R2, R11, UR6, RZ, 0x3c, !PT ;  /* 0x000000060b027c12 */ /* 0x000fc8000f8e3cff */
[----:B--2---:R-:W-:-:S04]  /*4fc0*/  SHF.L.U32 R3, R2, 0x1f, RZ ;  /* 0x0000001f02037819 */ /* 0x004fc800000006ff */
[----:B------:R-:W1:Y:S02]  /*4fd0*/  SYNCS.PHASECHK.TRANS64.TRYWAIT P0, [UR5], R3 ;  /* 0x00000003ff0075a7 */ /* 0x000e640008001105 */
[----:B-1----:R-:W-:Y:S05]  /*4fe0*/  @!P0 BRA `(.L_x_99) ;  /* 0x0000004c00a08947 */ /* 0x002fea0003800000 */
.L_x_225:
        /* <DEDUP_REMOVED lines=9> */
.L_x_227:
[----:B------:R-:W-:-:S04]  /*5080*/  UIADD3 UR4, UPT, UPT, UR4, 0x1, URZ ;  /* 0x0000000104047890 */ /* 0x000fc8000fffe0ff */
[----:B------:R-:W-:-:S04]  /*5090*/  UISETP.NE.AND UP0, UPT, UR4, 0x4, UPT ;  /* 0x000000040400788c */ /* 0x000fc8000bf05270 */
[----:B------:R-:W-:Y:S02]  /*50a0*/  USEL UR5, URZ, 0x1, UP0 ;  /* 0x00000001ff057887 */ /* 0x000fe40008000000 */
[----:B------:R-:W-:-:S04]  /*50b0*/  USEL UR4, UR4, URZ, UP0 ;  /* 0x000000ff04047287 */ /* 0x000fc80008000000 */
[----:B------:R-:W-:Y:S01]  /*50c0*/  ULEA UR4, UR4, UR13, 0x3 ;  /* 0x0000000d04047291 */ /* 0x000fe2000f8e18ff */
[----:B-1----:R-:W-:-:S04]  /*50d0*/  LOP3.LUT R3, R2, UR5, RZ, 0x3c, !PT ;  /* 0x0000000502037c12 */ /* 0x002fc8000f8e3cff */
[----:B------:R-:W-:-:S04]  /*50e0*/  SHF.L.U32 R3, R3, 0x1f, RZ ;  /* 0x0000001f03037819 */ /* 0x000fc800000006ff */
[----:B------:R-:W1:Y:S02]  /*50f0*/  SYNCS.PHASECHK.TRANS64.TRYWAIT P0, [UR4], R3 ;  /* 0x00000003ff0075a7 */ /* 0x000e640008001104 */
[----:B-1----:R-:W-:Y:S05]  /*5100*/  @!P0 BRA `(.L_x_101) ;  /* 0x0000004c00888947 */ /* 0x002fea0003800000 */
.L_x_229:
[----:B------:R-:W-:Y:S01]  /*5110*/  NOP ;  /* 0x0000000000007918 */ /* 0x000fe20000000000 */
[----:B-1----:R-:W1:Y:S01]  /*5120*/  LDS R0, [UR8+0x14] ;  /* 0x00001408ff007984 */ /* 0x002e620008000800 */
[----:B------:R-:W-:Y:S01]  /*5130*/  ULOP3.LUT UR4, UR24, 0xffff, URZ, 0xc0, !UPT ;  /* 0x0000ffff18047892 */ /* 0x000fe2000f8ec0ff */
[----:B------:R-:W-:Y:S01]  /*5140*/  UMOV UR5, 0xffff ;  /* 0x0000ffff00057882 */ /* 0x000fe20000000000 */
[----:B------:R-:W-:Y:S02]  /*5150*/  UMOV UR6, 0x1 ;  /* 0x0000000100067882 */ /* 0x000fe40000000000 */
[----:B------:R-:W-:-:S04]  /*5160*/  USHF.R.U32.HI UR4, URZ, 0x5, UR4 ;  /* 0x00000005ff047899 */ /* 0x000fc80008011604 */
[----:B------:R-:W-:Y:S02]  /*5170*/  USHF.L.U32 UR5, UR5, UR4, URZ ;  /* 0x0000000405057299 */ /* 0x000fe400080006ff */
[----:B------:R-:W-:-:S04]  /*5180*/  USHF.L.U32 UR4, UR6, UR4, URZ ;  /* 0x0000000406047299 */ /* 0x000fc800080006ff */
[----:B-1----:R-:W-:-:S04]  /*5190*/  LOP3.LUT R0, R0, UR5, RZ, 0xc0, !PT ;  /* 0x0000000500007c12 */ /* 0x002fc8000f8ec0ff */
[----:B------:R-:W-:-:S13]  /*51a0*/  ISETP.NE.AND P0, PT, R0, UR5, PT ;  /* 0x0000000500007c0c */ /* 0x000fda000bf05270 */
[----:B------:R-:W-:Y:S05]  /*51b0*/  @P0 BRA `(.L_x_102) ;  /* 0x0000000000580947 */ /* 0x000fea0003800000 */
[----:B------:R-:W1:Y:S02]  /*51c0*/  LDS R0, [UR8+0x18] ;  /* 0x00001808ff007984 */ /* 0x000e640008000800 */
[----:B-1----:R-:W-:-:S04]  /*51d0*/  LOP3.LUT R0, R0, UR4, RZ, 0xc0, !PT ;  /* 0x0000000400007c12 */ /* 0x002fc8000f8ec0ff */
[----:B------:R-:W-:-:S13]  /*51e0*/  ISETP.NE.AND P0, PT, R0, UR4, PT ;  /* 0x0000000400007c0c */ /* 0x000fda000bf05270 */
[----:B------:R-:W-:Y:S05]  /*51f0*/  @P0 BRA `(.L_x_103) ;  /* 0x00000000003c0947 */ /* 0x000fea0003800000 */
[----:B------:R-:W1:Y:S01]  /*5200*/  S2R R2, SR_LANEID ;  /* 0x0000000000027919 */ /* 0x000e620000000000 */
[----:B------:R-:W-:Y:S01]  /*5210*/  ULOP3.LUT UR5, URZ, UR5, URZ, 0x33, !UPT ;  /* 0x00000005ff057292 */ /* 0x000fe2000f8e33ff */
[----:B------:R-:W-:Y:S01]  /*5220*/  LOP3.LUT R4, RZ, UR4, RZ, 0x33, !PT ;  /* 0x00000004ff047c12 */ /* 0x000fe2000f8e33ff */
[----:B------:R-:W-:Y:S02]  /*5230*/  VOTEU.ANY UR4, UPT, PT ;  /* 0x0000000000047886 */ /* 0x000fe400038e0100 */
[----:B------:R-:W-:Y:S01]  /*5240*/  UFLO.U32 UR4, UR4 ;  /* 0x00000004000472bd */ /* 0x000fe200080e0000 */
[----:B------:R-:W2:Y:S01]  /*5250*/  REDUX UR6, R4 ;  /* 0x00000000040673c4 */ /* 0x000ea20000000000 */
[----:B------:R-:W-:-:S06]  /*5260*/  IMAD.U32 R0, RZ, RZ, UR5 ;  /* 0x00000005ff007e24 */ /* 0x000fcc000f8e00ff */
[----:B------:R4:W-:Y:S01]  /*5270*/  UTCATOMSWS.AND URZ, UR5 ;  /* 0x0000000500ff79e3 */ /* 0x0009e20008000000 */
[----:B------:R-:W3:Y:S01]  /*5280*/  REDUX UR7, R0 ;  /* 0x00000000000773c4 */ /* 0x000ee20000000000 */
[----:B-1----:R-:W-:Y:S01]  /*5290*/  ISETP.EQ.U32.AND P0, PT, R2, UR4, PT ;  /* 0x0000000402007c0c */ /* 0x002fe2000bf02070 */
[----:B--2---:R-:W-:Y:S01]  /*52a0*/  IMAD.U32 R2, RZ, RZ, UR6 ;  /* 0x00000006ff027e24 */ /* 0x004fe2000f8e00ff */
[----:B---3--:R-:W-:-:S11]  /*52b0*/  MOV R3, UR7 ;  /* 0x0000000700037c02 */ /* 0x008fd60008000f00 */
[----:B------:R4:W-:Y:S04]  /*52c0*/  @P0 ATOMS.AND RZ, [UR8+0x14], R3 ;  /* 0x00001403ffff098c */ /* 0x0009e8000a800008 */
[----:B------:R4:W-:Y:S01]  /*52d0*/  @P0 ATOMS.AND RZ, [UR8+0x18], R2 ;  /* 0x00001802ffff098c */ /* 0x0009e2000a800008 */
[----:B------:R-:W-:Y:S05]  /*52e0*/  BRA `(.L_x_104) ;  /* 0x0000000000147947 */ /* 0x000fea0003800000 */
.L_x_103:
[----:B------:R-:W-:Y:S02]  /*52f0*/  MOV R2, 0x5310 ;  /* 0x0000531000027802 */ /* 0x000fe40000000f00 */
[----:B---3-5:R-:W-:Y:S05]  /*5300*/  CALL.REL.NOINC `($__internal_0_$__cuda_sm10x_tcgen05_guardrail_trap_col_being_dealloced_not_returned_by_alloc) ;  /* 0x0000004c00e47944 */ /* 0x028fea0003c00000 */
[----:B------:R-:W-:Y:S05]  /*5310*/  BRA `(.L_x_104) ;  /* 0x0000000000087947 */ /* 0x000fea0003800000 */
.L_x_102:
[----:B------:R-:W-:Y:S02]  /*5320*/  MOV R2, 0x5340 ;  /* 0x0000534000027802 */ /* 0x000fe40000000f00 */
[----:B---3-5:R-:W-:Y:S05]  /*5330*/  CALL.REL.NOINC `($__internal_2_$__cuda_sm10x_tcgen05_guardrail_trap_unallocated_columns_being_dealloced) ;  /* 0x0000004c00f07944 */ /* 0x028fea0003c00000 */
.L_x_104:
[----:B------:R-:W-:Y:S01]  /*5340*/  NOP ;  /* 0x0000000000007918 */ /* 0x000fe20000000000 */
[----:B----4-:R-:W-:Y:S05]  /*5350*/  EXIT ;  /* 0x000000000000794d */ /* 0x010fea0003800000 */
.L_x_86:
[----:B------:R-:W-:-:S09]  /*5360*/  UISETP.NE.OR UP0, UPT, UR17, 0x3, !UP3 ;  /* 0x000000031100788c */ /* 0x000fd2000df05670 */
[----:B------:R-:W-:Y:S05]  /*5370*/  BRA.U UP0, `(.L_x_105) ;  /* 0x0000000d00807547 */ /* 0x000fea000b800000 */
[----:B------:R-:W2:Y:S01]  /*5380*/  S2UR UR10, SR_CgaCtaId ;  /* 0x00000000000a79c3 */ /* 0x000ea20000008800 */
[----:B------:R-:W3:Y:S01]  /*5390*/  LDCU UR32, c[0x0][0x370] ;  /* 0x00006e00ff2077ac */ /* 0x000ee20008000800 */
[----:B------:R-:W-:Y:S02]  /*53a0*/  HFMA2 R13, -RZ, RZ, 0, 0 ;  /* 0x00000000ff0d7431 */ /* 0x000fe400000001ff */
[----:B------:R-:W-:Y:S01]  /*53b0*/  IMAD.MOV.U32 R15, RZ, RZ, 0x1 ;  /* 0x00000001ff0f7424 */ /* 0x000fe200078e00ff */
[----:B------:R-:W-:Y:S01]  /*53c0*/  MOV R7, 0x1000 ;  /* 0x0000100000077802 */ /* 0x000fe20000000f00 */
[----:B------:R-:W3:Y:S01]  /*53d0*/  LDCU.128 UR28, c[0x0][0xb10] ;  /* 0x00016200ff1c77ac */ /* 0x000ee20008000c00 */
[----:B------:R-:W-:Y:S01]  /*53e0*/  IMAD.MOV.U32 R14, RZ, RZ, RZ ;  /* 0x000000ffff0e7224 */ /* 0x000fe200078e00ff */
[----:B------:R-:W4:Y:S01]  /*53f0*/  LDC.64 R16, c[0x0][0x348] ;  /* 0x0000d200ff107b82 */ /* 0x000f220000000a00 */
[----:B------:R-:W1:Y:S01]  /*5400*/  LDCU UR27, c[0x0][0x374] ;  /* 0x00006e80ff1b77ac */ /* 0x000e620008000800 */
[----:B------:R-:W2:Y:S06]  /*5410*/  LDCU UR15, c[0x0][0xb0c] ;  /* 0x00016180ff0f77ac */ /* 0x000eac0008000800 */
[----:B------:R-:W4:Y:S01]  /*5420*/  LDC.64 R2, c[0x0][0x888] ;  /* 0x00022200ff027b82 */ /* 0x000f220000000a00 */
[----:B------:R-:W2:Y:S01]  /*5430*/  LDCU UR39, c[0x0][0xb20] ;  /* 0x00016400ff2777ac */ /* 0x000ea20008000800 */
[----:B------:R-:W2:Y:S06]  /*5440*/  LDCU UR4, c[0x0][0xb30] ;  /* 0x00016600ff0477ac */ /* 0x000eac0008000800 */
[----:B------:R-:W4:Y:S01]  /*5450*/  LDC.64 R4, c[0x0][0x890] ;  /* 0x00022400ff047b82 */ /* 0x000f220000000a00 */
[----:B------:R-:W-:Y:S01]  /*5460*/  UMOV UR21, 0x400 ;  /* 0x0000040000157882 */ /* 0x000fe20000000000 */
[----:B---3--:R-:W-:-:S02]  /*5470*/  UIMAD.WIDE.U32 UR6, UR32, UR28, URZ ;  /* 0x0000001c200672a5 */ /* 0x008fc4000f8e00ff */
[----:B-1----:R-:W-:Y:S02]  /*5480*/  UIMAD.WIDE.U32 UR8, UR27, UR31, URZ ;  /* 0x0000001f1b0872a5 */ /* 0x002fe4000f8e00ff */
[----:B--2---:R-:W-:Y:S02]  /*5490*/  ULEA UR21, UR10, UR21, 0x18 ;  /* 0x000000150a157291 */ /* 0x004fe4000f8ec0ff */
[----:B------:R-:W-:Y:S02]  /*54a0*/  UPLOP3.LUT UP3, UPT, UPT, UPT, UPT, 0x40, 0x4 ;  /* 0x000000000004789c */ /* 0x000fe40003f6e870 */
[----:B------:R-:W-:Y:S02]  /*54b0*/  UIADD3 UR33, UPT, UPT, UR21, 0x228, URZ ;  /* 0x0000022815217890 */ /* 0x000fe4000fffe0ff */
[----:B------:R-:W-:Y:S01]  /*54c0*/  UIADD3 UR17, UPT, UPT, UR21, 0x220, URZ ;  /* 0x0000022015117890 */ /* 0x000fe2000fffe0ff */
[----:B------:R-:W-:Y:S01]  /*54d0*/  UMOV UR6, UR7 ;  /* 0x0000000700067c82 */ /* 0x000fe20008000000 */
[----:B------:R-:W-:Y:S01]  /*54e0*/  UMOV UR35, UR9 ;  /* 0x0000000900237c82 */ /* 0x000fe20008000000 */
[----:B------:R-:W-:-:S02]  /*54f0*/  UISETP.GE.AND UP0, UPT, UR42, 0x1, UPT ;  /* 0x000000012a00788c */ /* 0x000fc4000bf06270 */
[----:B------:R-:W-:Y:S01]  /*5500*/  UISETP.NE.AND UP4, UPT, UR42, 0x1, UPT ;  /* 0x000000012a00788c */ /* 0x000fe2000bf85270 */
[----:B------:R-:W1:Y:S01]  /*5510*/  LDCU.64 UR22, c[0x0][0xb28] ;  /* 0x00016500ff1677ac */ /* 0x000e620008000a00 */
[----:B------:R-:W-:Y:S02]  /*5520*/  UISETP.NE.AND UP6, UPT, UR15, 0x1, UPT ;  /* 0x000000010f00788c */ /* 0x000fe4000bfc5270 */
[----:B------:R-:W-:Y:S02]  /*5530*/  UISETP.NE.AND UP5, UPT, UR30, 0x1, UPT ;  /* 0x000000011e00788c */ /* 0x000fe4000bfa5270 */
[----:B------:R-:W-:Y:S02]  /*5540*/  UPRMT UR33, UR10, 0x654, UR33 ;  /* 0x000006540a217896 */ /* 0x000fe40008000021 */
[----:B------:R-:W-:Y:S02]  /*5550*/  USHF.R.U32.HI UR37, URZ, UR29, UR6 ;  /* 0x0000001dff257299 */ /* 0x000fe40008011606 */
[----:B------:R-:W-:-:S02]  /*5560*/  UPRMT UR34, UR10, 0x654, UR17 ;  /* 0x000006540a227896 */ /* 0x000fc40008000011 */
[----:B------:R-:W-:Y:S02]  /*5570*/  USHF.R.U32.HI UR35, URZ, UR39, UR35 ;  /* 0x00000027ff237299 */ /* 0x000fe40008011623 */
[----:B------:R-:W-:-:S11]  /*5580*/  UISETP.NE.AND UP2, UPT, UR4, 0x1, UPT ;  /* 0x000000010400788c */ /* 0x000fd6000bf45270 */
.L_x_114:
[C---:B------:R-:W-:Y:S02]  /*5590*/  LEA R12, R14.reuse, UR21, 0x3 ;  /* 0x000000150e0c7c11 */ /* 0x040fe4000f8e18ff */
[----:B------:R-:W-:Y:S02]  /*55a0*/  SHF.L.U32 R9, R13, 0x1f, RZ ;  /* 0x0000001f0d097819 */ /* 0x000fe400000006ff */
[----:B------:R-:W-:Y:S02]  /*55b0*/  LEA R10, R14, UR21, 0x4 ;  /* 0x000000150e0a7c11 */ /* 0x000fe4000f8e20ff */
[----:B--2---:R-:W2:Y:S02]  /*55c0*/  SYNCS.PHASECHK.TRANS64.TRYWAIT P0, [R12+URZ+0x250], R9 ;  /* 0x000250090c0075a7 */ /* 0x004ea400080011ff */
[----:B--2---:R-:W-:Y:S05]  /*55d0*/  @!P0 BRA `(.L_x_106) ;  /* 0x00000048006c8947 */ /* 0x004fea0003800000 */
.L_x_230:
[----:B--2---:R-:W2:Y:S01]  /*55e0*/  LDS.128 R8, [R10+0x2e0] ;  /* 0x0002e0000a087984 */ /* 0x004ea20000000c00 */
[----:B------:R-:W-:Y:S01]  /*55f0*/  UISETP.GE.AND UP0, UPT, UR42, 0x1, UPT ;  /* 0x000000012a00788c */ /* 0x000fe2000bf06270 */
[----:B------:R-:W-:Y:S01]  /*5600*/  @!PT LDS RZ, [RZ] ;  /* 0x00000000fffff984 */ /* 0x000fe20000000800 */
[----:B------:R-:W-:Y:S01]  /*5610*/  @!PT LDS RZ, [RZ] ;  /* 0x00000000fffff984 */ /* 0x000fe20000000800 */
[----:B------:R-:W-:Y:S01]  /*5620*/  @!PT LDS RZ, [RZ] ;  /* 0x00000000fffff984 */ /* 0x000fe20000000800 */
[----:B------:R-:W-:Y:S01]  /*5630*/  @!PT LDS RZ, [RZ] ;  /* 0x00000000fffff984 */ /* 0x000fe20000000800 */
[----:B------:R3:W-:Y:S06]  /*5640*/  MEMBAR.ALL.CTA ;  /* 0x0000000000007992 */ /* 0x0007ec0000008000 */
[----:B---3--:R-:W3:Y:S01]  /*5650*/  FENCE.VIEW.ASYNC.S ;  /* 0x00000000000073c6 */ /* 0x008ee20000000000 */
[----:B--2---:R-:W-:Y:S11]  /*5660*/  LOP3.LUT P0, RZ, R10, 0x1, RZ, 0xc0, !PT ;  /* 0x000000010aff7812 */ /* 0x004ff6000780c0ff */
[----:B------:R-:W-:Y:S02]  /*5670*/  @!UPT UIADD3 URZ, UPT, UPT, URZ, URZ, URZ ;  /* 0x000000fffffff290 */ /* 0x000fe4000fffe0ff */
[----:B---3--:R-:W-:Y:S01]  /*5680*/  VOTEU.ANY UP1, P0 ;  /* 0x0000000000ff7886 */ /* 0x008fe20000020100 */
[----:B------:R-:W-:Y:S11]  /*5690*/  PLOP3.LUT P0, PT, PT, PT, UP1, 0x80, 0x8 ;  /* 0x000000000008781c */ /* 0x000ff60003f0f018 */
[----:B------:R-:W-:Y:S02]  /*56a0*/  @!UPT UIADD3 URZ, UPT, UPT, URZ, URZ, URZ ;  /* 0x000000fffffff290 */ /* 0x000fe4000fffe0ff */
[----:B------:R-:W-:Y:S02]  /*56b0*/  @P0 SHF.R.U32.HI R0, RZ, 0x10, R9 ;  /* 0x00000010ff000819 */ /* 0x000fe40000011609 */
[----:B------:R-:W-:Y:S02]  /*56c0*/  @P0 MOV R6, R8 ;  /* 0x0000000800060202 */ /* 0x000fe40000000f00 */
[----:B------:R-:W-:Y:S01]  /*56d0*/  @P0 R2UR UR4, R0 ;  /* 0x00000000000402ca */ /* 0x000fe200000e0000 */
[----:B------:R-:W-:Y:S01]  /*56e0*/  VIADD R0, R12, 0x260 ;  /* 0x000002600c007836 */ /* 0x000fe20000000000 */
[----:B------:R-:W-:Y:S02]  /*56f0*/  @P0 LOP3.LUT R8, R9, 0xffff, RZ, 0xc0, !PT ;  /* 0x0000ffff09080812 */ /* 0x000fe400078ec0ff */
[----:B------:R-:W-:Y:S02]  /*5700*/  @P0 R2UR UR6, R6 ;  /* 0x00000000060602ca */ /* 0x000fe400000e0000 */
[----:B------:R-:W-:Y:S02]  /*5710*/  PRMT R0, RZ, 0x654, R0 ;  /* 0x00000654ff007816 */ /* 0x000fe40000000000 */
[----:B------:R-:W-:Y:S02]  /*5720*/  @P0 R2UR UR5, R8 ;  /* 0x00000000080502ca */ /* 0x000fe400000e0000 */
[----:B------:R2:W-:Y:S03]  /*5730*/  SYNCS.ARRIVE.TRANS64.RED.A1T0 RZ, [R0+URZ], RZ ;  /* 0x000000ff00ff79a7 */ /* 0x0005e600081004ff */
[----:B------:R-:W-:Y:S04]  /*5740*/  @UP1 UMOV UR26, UR4 ;  /* 0x00000004001a1c82 */ /* 0x000fe80008000000 */
[----:B------:R-:W-:Y:S04]  /*5750*/  @UP1 UMOV UR14, UR6 ;  /* 0x00000006000e1c82 */ /* 0x000fe80008000000 */
[----:B------:R-:W-:Y:S01]  /*5760*/  @UP1 UMOV UR13, UR5 ;  /* 0x00000005000d1c82 */ /* 0x000fe20008000000 */
[----:B------:R-:W-:Y:S05]  /*5770*/  BRA.U !UP0, `(.L_x_107) ;  /* 0x0000000108a47547 */ /* 0x000fea000b800000 */
[----:B------:R-:W-:Y:S02]  /*5780*/  UIMAD.WIDE.U32 UR8, UR13, UR31, URZ ;  /* 0x0000001f0d0872a5 */ /* 0x000fe4000f8e00ff */
[----:B------:R-:W-:Y:S02]  /*5790*/  UIMAD.WIDE.U32 UR10, UR14, UR28, URZ ;  /* 0x0000001c0e0a72a5 */ /* 0x000fe4000f8e00ff */
[----:B------:R-:W-:Y:S02]  /*57a0*/  USEL UR4, UR27, UR35, !UP5 ;  /* 0x000000231b047287 */ /* 0x000fe4000e800000 */
[----:B------:R-:W-:Y:S02]  /*57b0*/  USEL UR7, UR32, UR37, !UP6 ;  /* 0x0000002520077287 */ /* 0x000fe4000f000000 */
[----:B-1----:R-:W-:Y:S02]  /*57c0*/  UIMAD.WIDE.U32 UR18, UR4, UR22, URZ ;  /* 0x00000016041272a5 */ /* 0x002fe4000f8e00ff */
[----:B------:R-:W-:Y:S01]  /*57d0*/  UIMAD.WIDE.U32 UR24, UR7, UR22, URZ ;  /* 0x00000016071872a5 */ /* 0x000fe2000f8e00ff */
[----:B------:R-:W-:Y:S02]  /*57e0*/  UMOV UR5, UR9 ;  /* 0x0000000900057c82 */ /* 0x000fe40008000000 */
[----:B------:R-:W-:Y:S03]  /*57f0*/  USHF.R.U32.HI UR6, URZ, UR39, UR5 ;  /* 0x00000027ff067299 */ /* 0x000fe60008011605 */
[----:B------:R-:W-:Y:S01]  /*5800*/  UMOV UR5, UR11 ;  /* 0x0000000b00057c82 */ /* 0x000fe20008000000 */
[----:B------:R-:W-:Y:S02]  /*5810*/  USEL UR6, UR13, UR6, !UP5 ;  /* 0x000000060d067287 */ /* 0x000fe4000e800000 */
[----:B------:R-:W-:Y:S02]  /*5820*/  USHF.R.U32.HI UR8, URZ, UR29, UR5 ;  /* 0x0000001dff087299 */ /* 0x000fe40008011605 */
[----:B------:R-:W-:Y:S01]  /*5830*/  UIMAD.WIDE.U32 UR10, UR6, UR22, URZ ;  /* 0x00000016060a72a5 */ /* 0x000fe2000f8e00ff */
[----:B------:R-:W-:Y:S02]  /*5840*/  UMOV UR5, UR19 ;  /* 0x0000001300057c82 */ /* 0x000fe40008000000 */
[----:B------:R-:W-:Y:S03]  /*5850*/  @UP4 USHF.R.U32.HI UR4, URZ, UR23, UR5 ;  /* 0x00000017ff044299 */ /* 0x000fe60008011605 */
[----:B------:R-:W-:Y:S01]  /*5860*/  UMOV UR5, UR25 ;  /* 0x0000001900057c82 */ /* 0x000fe20008000000 */
[----:B------:R-:W-:Y:S02]  /*5870*/  UIMAD UR4, UR42, UR4, URZ ;  /* 0x000000042a0472a4 */ /* 0x000fe4000f8e02ff */
[----:B------:R-:W-:Y:S02]  /*5880*/  @UP4 USHF.R.U32.HI UR7, URZ, UR23, UR5 ;  /* 0x00000017ff074299 */ /* 0x000fe40008011605 */
[----:B------:R-:W-:Y:S02]  /*5890*/  USEL UR5, UR14, UR8, !UP6 ;  /* 0x000000080e057287 */ /* 0x000fe4000f000000 */
[----:B------:R-:W-:Y:S02]  /*58a0*/  UIMAD UR8, UR42, UR7, URZ ;  /* 0x000000072a0872a4 */ /* 0x000fe4000f8e02ff */
[----:B------:R-:W-:Y:S03]  /*58b0*/  UISETP.GE.AND UP0, UPT, UR6, UR4, UPT ;  /* 0x000000040600728c */ /* 0x000fe6000bf06270 */
[----:B------:R-:W-:Y:S01]  /*58c0*/  UMOV UR4, UR11 ;  /* 0x0000000b00047c82 */ /* 0x000fe20008000000 */
[----:B------:R-:W-:Y:S02]  /*58d0*/  UISETP.GE.OR UP0, UPT, UR5, UR8, UP0 ;  /* 0x000000080500728c */ /* 0x000fe40008706670 */
[----:B------:R-:W-:Y:S02]  /*58e0*/  USHF.R.U32.HI UR4, URZ, UR23, UR4 ;  /* 0x00000017ff047299 */ /* 0x000fe40008011604 */
[----:B------:R-:W-:Y:S02]  /*58f0*/  UIMAD.WIDE.U32 UR8, UR5, UR22, URZ ;  /* 0x00000016050872a5 */ /* 0x000fe4000f8e00ff */
[----:B------:R-:W-:Y:S04]  /*5900*/  USEL UR10, UR6, UR4, !UP4 ;  /* 0x00000004060a7287 */ /* 0x000fe8000e000000 */
[----:B------:R-:W-:Y:S01]  /*5910*/  UIADD3 UR11, UPT, UPT, -UR10, URZ, URZ ;  /* 0x000000ff0a0b7290 */ /* 0x000fe2000fffe1ff */
[----:B------:R-:W-:Y:S02]  /*5920*/  @!UP0 UMOV UR4, UR9 ;  /* 0x0000000900048c82 */ /* 0x000fe40008000000 */
[----:B------:R-:W-:Y:S02]  /*5930*/  @!UP0 USHF.R.U32.HI UR4, URZ, UR23, UR4 ;  /* 0x00000017ff048299 */ /* 0x000fe40008011604 */
[----:B------:R-:W-:Y:S02]  /*5940*/  UIMAD UR8, UR42, UR11, UR6 ;  /* 0x0000000b2a0872a4 */ /* 0x000fe4000f8e0206 */
[----:B------:R-:W-:Y:S04]  /*5950*/  @!UP0 USEL UR4, UR5, UR4, !UP4 ;  /* 0x0000000405048287 */ /* 0x000fe8000e000000 */
[----:B------:R-:W-:Y:S02]  /*5960*/  @!UP0 UIMAD UR8, UR7, UR8, UR4 ;  /* 0x00000008070882a4 */ /* 0x000fe4000f8e0204 */
[----:B------:R-:W-:Y:S02]  /*5970*/  @!UP0 UIADD3 UR9, UPT, UPT, UR10, -UR4, URZ ;  /* 0x800000040a098290 */ /* 0x000fe4000fffe0ff */
[----:B------:R-:W-:Y:S02]  /*5980*/  UIADD3 UR4, UPT, UPT, -UR5, URZ, URZ ;  /* 0x000000ff05047290 */ /* 0x000fe4000fffe1ff */
[----:B------:R-:W-:Y:S02]  /*5990*/  UIADD3 UR7, UPT, UPT, -UR6, URZ, URZ ;  /* 0x000000ff06077290 */ /* 0x000fe4000fffe1ff */
[----:B------:R-:W-:Y:S02]  /*59a0*/  @!UP0 UIMAD UR6, UR9, UR42, UR5 ;  /* 0x0000002a090682a4 */ /* 0x000fe4000f8e0205 */
[----:B------:R-:W-:Y:S02]  /*59b0*/  UIMAD UR14, UR15, UR4, UR14 ;  /* 0x000000040f0e72a4 */ /* 0x000fe4000f8e020e */
[----:B------:R-:W-:Y:S01]  /*59c0*/  UIMAD UR13, UR30, UR7, UR13 ;  /* 0x000000071e0d72a4 */ /* 0x000fe2000f8e020d */
[----:B------:R-:W-:Y:S02]  /*59d0*/  @!UP0 UMOV UR5, UR8 ;  /* 0x0000000800058c82 */ /* 0x000fe40008000000 */
[----:B------:R-:W-:Y:S02]  /*59e0*/  UIMAD UR14, UR5, UR15, UR14 ;  /* 0x0000000f050e72a4 */ /* 0x000fe4000f8e020e */
[----:B------:R-:W-:Y:S11]  /*59f0*/  UIMAD UR13, UR6, UR30, UR13 ;  /* 0x0000001e060d72a4 */ /* 0x000ff6000f8e020d */
[----:B------:R-:W-:Y:S01]  /*5a00*/  @!UPT UIADD3 URZ, UPT, UPT, URZ, URZ, URZ ;  /* 0x000000fffffff290 */ /* 0x000fe2000fffe0ff */
.L_x_107:
[----:B------:R-:W3:Y:S01]  /*5a10*/  @!UP2 LDCU.128 UR8, c[0x0][0xb10] ;  /* 0x00016200ff08a7ac */ /* 0x000ee20008000c00 */
[C---:B----4-:R-:W-:Y:S02]  /*5a20*/  ISETP.NE.U32.AND P1, PT, R4.reuse, RZ, PT ;  /* 0x000000ff0400720c */ /* 0x050fe40003f25070 */
[----:B------:R-:W-:Y:S02]  /*5a30*/  ISETP.NE.U32.AND P0, PT, R4, RZ, PT ;  /* 0x000000ff0400720c */ /* 0x000fe40003f05070 */
[C---:B------:R-:W-:Y:S02]  /*5a40*/  ISETP.NE.AND.EX P1, PT, R5.reuse, RZ, PT, P1 ;  /* 0x000000ff0500720c */ /* 0x040fe40003f25310 */
[----:B------:R-:W-:Y:S01]  /*5a50*/  ISETP.NE.AND.EX P0, PT, R5, RZ, PT, P0 ;  /* 0x000000ff0500720c */ /* 0x000fe20003f05300 */
[----:B------:R-:W4:Y:S01]  /*5a60*/  @!UP2 LDCU UR5, c[0x0][0xb0c] ;  /* 0x00016180ff05a7ac */ /* 0x000f220008000800 */
[----:B------:R-:W-:Y:S01]  /*5a70*/  SHF.L.U32 R9, R15, 0x1f, RZ ;  /* 0x0000001f0f097819 */ /* 0x000fe200000006ff */
[----:B------:R-:W-:Y:S02]  /*5a80*/  USHF.L.U32 UR19, UR16, 0x6, URZ ;  /* 0x0000000610137899 */ /* 0x000fe400080006ff */
[----:B------:R-:W-:Y:S02]  /*5a90*/  USHF.L.U32 UR18, UR20, 0x7, URZ ;  /* 0x0000000714127899 */ /* 0x000fe400080006ff */
[----:B---3--:R-:W-:Y:S07]  /*5aa0*/  UIMAD.WIDE.U32 UR6, UR14, UR8, URZ ;  /* 0x000000080e0672a5 */ /* 0x008fee000f8e00ff */
[----:B------:R-:W-:Y:S01]  /*5ab0*/  @!UP2 UMOV UR4, UR7 ;  /* 0x000000070004ac82 */ /* 0x000fe20008000000 */
[----:B----4-:R-:W-:Y:S02]  /*5ac0*/  @!UP2 UISETP.NE.AND UP0, UPT, UR5, 0x1, UPT ;  /* 0x000000010500a88c */ /* 0x010fe4000bf05270 */
[----:B------:R-:W-:Y:S02]  /*5ad0*/  @!UP2 USHF.R.U32.HI UR4, URZ, UR9, UR4 ;  /* 0x00000009ff04a299 */ /* 0x000fe40008011604 */
[----:B------:R-:W-:Y:S02]  /*5ae0*/  UIMAD.WIDE.U32 UR6, UR13, UR11, URZ ;  /* 0x0000000b0d0672a5 */ /* 0x000fe4000f8e00ff */
[----:B------:R-:W-:Y:S02]  /*5af0*/  @!UP2 USEL UR8, UR14, UR4, !UP0 ;  /* 0x000000040e08a287 */ /* 0x000fe4000c000000 */
[----:B------:R-:W-:Y:S03]  /*5b00*/  @!UP2 UISETP.NE.AND UP0, UPT, UR10, 0x1, UPT ;  /* 0x000000010a00a88c */ /* 0x000fe6000bf05270 */
[----:B------:R-:W-:Y:S02]  /*5b10*/  @!UP2 UMOV UR6, UR7 ;  /* 0x000000070006ac82 */ /* 0x000fe40008000000 */
[----:B------:R-:W3:Y:S02]  /*5b20*/  @!UP2 LDCU UR4, c[0x0][0xb20] ;  /* 0x00016400ff04a7ac */ /* 0x000ee40008000800 */
[----:B---3--:R-:W-:Y:S04]  /*5b30*/  @!UP2 USHF.R.U32.HI UR6, URZ, UR4, UR6 ;  /* 0x00000004ff06a299 */ /* 0x008fe80008011606 */
[----:B------:R-:W-:Y:S04]  /*5b40*/  @!UP2 USEL UR6, UR13, UR6, !UP0 ;  /* 0x000000060d06a287 */ /* 0x000fe8000c000000 */
[----:B------:R-:W-:Y:S02]  /*5b50*/  @!UP2 UIADD3 UR4, UPT, UPT, -UR8, UR6, URZ ;  /* 0x000000060804a290 */ /* 0x000fe4000fffe1ff */
[----:B------:R-:W-:Y:S02]  /*5b60*/  @!UP2 UIADD3 UR6, UPT, UPT, UR8, -UR6, URZ ;  /* 0x800000060806a290 */ /* 0x000fe4000fffe0ff */
[----:B------:R-:W-:Y:S02]  /*5b70*/  @!UP2 UIMAD UR14, UR4, UR5, UR14 ;  /* 0x00000005040ea2a4 */ /* 0x000fe4000f8e020e */
[----:B------:R-:W-:Y:S01]  /*5b80*/  @!UP2 UIMAD UR13, UR6, UR10, UR13 ;  /* 0x0000000a060da2a4 */ /* 0x000fe2000f8e020d */
[----:B------:R-:W-:Y:S11]  /*5b90*/  BRA.U UP3, `(.L_x_108) ;  /* 0x0000000103107547 */ /* 0x000ff6000b800000 */
[----:B--2---:R-:W-:Y:S04]  /*5ba0*/  MOV R0, UR38 ;  /* 0x0000002600007c02 */ /* 0x004fe80008000f00 */
[----:B------:R-:W-:Y:S04]  /*5bb0*/  SHF.L.U32 R11, R0, 0x1f, RZ ;  /* 0x0000001f000b7819 */ /* 0x000fe800000006ff */
[----:B------:R-:W2:Y:S02]  /*5bc0*/  SYNCS.PHASECHK.TRANS64.TRYWAIT P2, [UR21+0x248], R11 ;  /* 0x0002480bff0075a7 */ /* 0x000ea40008041115 */
[----:B--2---:R-:W-:Y:S05]  /*5bd0*/  @!P2 BRA `(.L_x_109) ;  /* 0x000000440000a947 */ /* 0x004fea0003800000 */
.L_x_108:
[----:B------:R-:W-:Y:S05]  /*5be0*/  @!P1 BRA `(.L_x_110) ;  /* 0x0000000000309947 */ /* 0x000fea0003800000 */
[----:B------:R-:W-:Y:S01]  /*5bf0*/  ISETP.NE.U32.AND P1, PT, R2, RZ, PT ;  /* 0x000000ff0200720c */ /* 0x000fe20003f25070 */
[----:B------:R-:W3:Y:S01]  /*5c00*/  LDCU.64 UR4, c[0x0][0x358] ;  /* 0x00006b00ff0477ac */ /* 0x000ee20008000a00 */
[----:B------:R-:W-:Y:S02]  /*5c10*/  IMAD.MOV.U32 R84, RZ, RZ, 0x1 ;  /* 0x00000001ff547424 */ /* 0x000fe400078e00ff */
[----:B------:R-:W-:Y:S11]  /*5c20*/  ISETP.NE.AND.EX P1, PT, R3, RZ, PT, P1 ;  /* 0x000000ff0300720c */ /* 0x000ff60003f25310 */
[----:B------:R-:W-:Y:S02]  /*5c30*/  @!UPT UIADD3 URZ, UPT, UPT, URZ, URZ, URZ ;  /* 0x000000fffffff290 */ /* 0x000fe4000fffe0ff */
[----:B--2---:R-:W2:Y:S01]  /*5c40*/  @P1 LDC.64 R10, c[0x0][0x888] ;  /* 0x00022200ff0a1b82 */ /* 0x004ea20000000a00 */
[----:B------:R-:W-:Y:S04]  /*5c50*/  @P1 IMAD R0, R4, UR36, RZ ;  /* 0x0000002404001c24 */ /* 0x000fe8000f8e02ff */
[----:B--2---:R-:W-:Y:S04]  /*5c60*/  @P1 IMAD.WIDE R10, R0, 0x4, R10 ;  /* 0x00000004000a1825 */ /* 0x004fe800078e020a */
[----:B------:R-:W-:Y:S01]  /*5c70*/  HFMA2 R0, -RZ, RZ, 0, 5.9604644775390625e-08 ;  /* 0x00000001ff007431 */ /* 0x000fe200000001ff */
[----:B---3-5:R3:W5:Y:S04]  /*5c80*/  @P1 LDG.E R41, desc[UR4][R10.64] ;  /* 0x000000040a291981 */ /* 0x028768000c1e1900 */
[----:B------:R-:W-:Y:S01]  /*5c90*/  @!P1 PRMT R84, R0, 0x7610, R84 ;  /* 0x0000761000549816 */ /* 0x000fe20000000054 */
[----:B---3--:R-:W4:Y:S06]  /*5ca0*/  @!P1 LDC R41, c[0x0][0x880] ;  /* 0x00022000ff299b82 */ /* 0x008f2c0000000800 */
.L_x_110:
[----:B----45:R-:W-:Y:S01]  /*5cb0*/  @!P0 FSETP.EQ.AND P1, PT, R41, RZ, PT ;  /* 0x000000ff2900820b */ /* 0x030fe20003f22000 */
[----:B------:R-:W-:Y:S01]  /*5cc0*/  @!UPT UIADD3 URZ, UPT, UPT, URZ, URZ, URZ ;  /* 0x000000fffffff290 */ /* 0x000fe2000fffe0ff */
[----:B------:R-:W-:Y:S11]  /*5cd0*/  @!P0 BRA `(.L_x_111) ;  /* 0x0000000000188947 */ /* 0x000ff60003800000 */
[----:B------:R-:W-:Y:S02]  /*5ce0*/  LOP3.LUT P0, RZ, R84, 0xff, RZ, 0xc0, !PT ;  /* 0x000000ff54ff7812 */ /* 0x000fe4000780c0ff */
[----:B------:R-:W-:Y:S04]  /*5cf0*/  ISETP.NE.U32.AND P1, PT, R2, RZ, PT ;  /* 0x000000ff0200720c */ /* 0x000fe80003f25070 */
[----:B------:R-:W-:Y:S04]  /*5d00*/  ISETP.NE.AND.EX P1, PT, R3, RZ, PT, P1 ;  /* 0x000000ff0300720c */ /* 0x000fe80003f25310 */
[----:B------:R-:W-:Y:S03]  /*5d10*/  PLOP3.LUT P1, PT, P1, PT, PT, 0x8, 0x80 ;  /* 0x000000000080781c */ /* 0x000fe60000f2e170 */
[----:B------:R-:W-:Y:S11]  /*5d20*/  @P0 FSETP.EQ.AND P1, PT, R41, RZ, PT ;  /* 0x000000ff2900020b */ /* 0x000ff60003f22000 */
[----:B------:R-:W-:Y:S02]  /*5d30*/  @!UPT UIADD3 URZ, UPT, UPT, URZ, URZ, URZ ;  /* 0x000000fffffff290 */ /* 0x000fe4000fffe0ff */
.L_x_111:
[----:B------:R-:W3:Y:S01]  /*5d40*/  SYNCS.PHASECHK.TRANS64.TRYWAIT P2, [UR21+0x230], R9 ;  /* 0x00023009ff0075a7 */ /* 0x000ee20008041115 */
[----:B------:R-:W-:Y:S04]  /*5d50*/  ELECT P0, URZ, PT ;  /* 0x0000000000ff782f */ /* 0x000fe80003800000 */
[----:B------:R-:W-:Y:S11]  /*5d60*/  PLOP3.LUT P1, PT, P1, P0, PT, 0xf2, 0x2f ;  /* 0x00000000002f781c */ /* 0x000ff60000f21e72 */
[----:B------:R-:W-:Y:S02]  /*5d70*/  @!UPT UIADD3 URZ, UPT, UPT, URZ, URZ, URZ ;  /* 0x000000fffffff290 */ /* 0x000fe4000fffe0ff */
[----:B------:R-:W-:Y:S05]  /*5d80*/  @!P1 IADD3 R8, P0, PT, R16, 0x580, RZ ;  /* 0x0000058010089810 */ /* 0x000fea0007f1e0ff */
[----:B------:R-:W-:Y:S01]  /*5d90*/  @!P1 IMAD.X R6, RZ, RZ, R17, P0 ;  /* 0x000000ffff069224 */ /* 0x000fe200000e0611 */
[----:B---3--:R-:W-:Y:S07]  /*5da0*/  @!P2 BRA `(.L_x_112) ;  /* 0x0000004000a4a947 */ /* 0x008fee0003800000 */
.L_x_233:
[----:B------:R-:W-:Y:S01]  /*5db0*/  @!P1 R2UR UR5, R8 ;  /* 0x00000000080592ca */ /* 0x000fe200000e0000 */
[----:B------:R-:W-:Y:S01]  /*5dc0*/  VOTEU.ALL UP0, P1 ;  /* 0x0000000000ff7886 */ /* 0x000fe20000800000 */
[----:B------:R-:W-:Y:S01]  /*5dd0*/  @!P1 R2UR UR4, R6 ;  /* 0x00000000060492ca */ /* 0x000fe200000e0000 */
[----:B--2---:R-:W-:Y:S01]  /*5de0*/  @!P1 IMAD.MOV.U32 R0, RZ, RZ, 0x1000 ;  /* 0x00001000ff009424 */ /* 0x004fe200078e00ff */
[----:B------:R-:W-:Y:S01]  /*5df0*/  UMOV UR6, 0x0 ;  /* 0x0000000000067882 */ /* 0x000fe20000000000 */
[----:B------:R-:W-:Y:S01]  /*5e00*/  UMOV UR7, 0x10000000 ;  /* 0x1000000000077882 */ /* 0x000fe20000000000 */
[----:B------:R-:W-:Y:S01]  /*5e10*/  @!UP0 UIADD3 UR16, UPT, UPT, UR21, 0x400, URZ ;  /* 0x0000040015108890 */ /* 0x000fe2000fffe0ff */
[----:B------:R-:W-:Y:S01]  /*5e20*/  VIADD R14, R14, 0x1 ;  /* 0x000000010e0e7836 */ /* 0x000fe20000000000 */
[----:B------:R-:W-:Y:S01]  /*5e30*/  VOTEU.ALL UP0, P1 ;  /* 0x0000000000ff7886 */ /* 0x000fe20000800000 */
[----:B------:R-:W-:Y:S04]  /*5e40*/  UMOV UR20, UR36 ;  /* 0x0000002400147c82 */ /* 0x000fe80008000000 */
[----:B------:R-:W-:Y:S02]  /*5e50*/  IMAD.U32 R10, RZ, RZ, UR5 ;  /* 0x00000005ff0a7e24 */ /* 0x000fe4000f8e00ff */
[----:B------:R-:W-:Y:S03]  /*5e60*/  IMAD.U32 R11, RZ, RZ, UR4 ;  /* 0x00000004ff0b7e24 */ /* 0x000fe6000f8e00ff */
[----:B------:R-:W-:Y:S02]  /*5e70*/  @!P1 R2UR UR4, R10 ;  /* 0x000000000a0492ca */ /* 0x000fe400000e0000 */
[----:B------:R-:W-:Y:S11]  /*5e80*/  @!P1 R2UR UR5, R11 ;  /* 0x000000000b0592ca */ /* 0x000ff600000e0000 */
[----:B------:R-:W-:Y:S02]  /*5e90*/  @!UPT UIADD3 URZ, UPT, UPT, URZ, URZ, URZ ;  /* 0x000000fffffff290 */ /* 0x000fe4000fffe0ff */
[----:B------:R2:W-:Y:S01]  /*5ea0*/  @!UP0 UTMALDG.3D [UR16], [UR4], desc[UR6] ;  /* 0x00000610040085b4 */ /* 0x0005e20008011000 */
[----:B------:R2:W-:Y:S01]  /*5eb0*/  @!P1 SYNCS.ARRIVE.TRANS64.RED.A0TR RZ, [UR21+0x220], R0 ;  /* 0x00022000ffff99a7 */ /* 0x0005e20008300415 */
[----:B------:R-:W-:Y:S01]  /*5ec0*/  SYNCS.ARRIVE.TRANS64.RED.A1T0 RZ, [UR34], RZ ;  /* 0x000000ffffff79a7 */ /* 0x000fe20008100422 */
[----:B------:R-:W3:Y:S02]  /*5ed0*/  SYNCS.PHASECHK.TRANS64.TRYWAIT P0, [UR21+0x238], R9 ;  /* 0x00023809ff0075a7 */ /* 0x000ee40008001115 */
[----:B--23--:R-:W-:Y:S05]  /*5ee0*/  @!P0 BRA `(.L_x_113) ;  /* 0x00000040006c8947 */ /* 0x00cfea0003800000 */
.L_x_235:
[----:B------:R-:W-:Y:S01]  /*5ef0*/  @!P1 IADD3 R6, P0, PT, R16, 0x580, RZ ;  /* 0x0000058010069810 */ /* 0x000fe20007f1e0ff */
[----:B------:R-:W-:Y:S01]  /*5f00*/  VOTEU.ALL UP0, P1 ;  /* 0x0000000000ff7886 */ /* 0x000fe20000800000 */
[----:B------:R-:W-:Y:S01]  /*5f10*/  UMOV UR6, 0x0 ;  /* 0x0000000000067882 */ /* 0x000fe20000000000 */
[----:B------:R-:W-:Y:S01]  /*5f20*/  UMOV UR7, 0x10000000 ;  /* 0x1000000000077882 */ /* 0x000fe20000000000 */
[----:B------:R-:W-:Y:S01]  /*5f30*/  @!P1 R2UR UR5, R6 ;  /* 0x00000000060592ca */ /* 0x000fe200000e0000 */
[----:B--2---:R-:W-:Y:S01]  /*5f40*/  @!P1 IMAD.X R0, RZ, RZ, R17, P0 ;  /* 0x000000ffff009224 */ /* 0x004fe200000e0611 */
[----:B------:R-:W-:Y:S01]  /*5f50*/  @!UP0 UIADD3 UR10, UPT, UPT, UR18, 0x40, URZ ;  /* 0x00000040120a8890 */ /* 0x000fe2000fffe0ff */
[----:B------:R-:W-:Y:S01]  /*5f60*/  ISETP.NE.AND P0, PT, R14, 0x2, PT ;  /* 0x000000020e00780c */ /* 0x000fe20003f05270 */
[----:B------:R-:W-:Y:S01]  /*5f70*/  @!UP0 UIADD3 UR8, UPT, UPT, UR21, 0x1400, URZ ;  /* 0x0000140015088890 */ /* 0x000fe2000fffe0ff */
[----:B------:R-:W-:Y:S01]  /*5f80*/  LOP3.LUT R15, R15, 0x1, RZ, 0x3c, !PT ;  /* 0x000000010f0f7812 */ /* 0x000fe200078e3cff */
[----:B------:R-:W-:Y:S01]  /*5f90*/  @!UP0 UIADD3 UR9, UPT, UPT, UR21, 0x228, URZ ;  /* 0x0000022815098890 */ /* 0x000fe2000fffe0ff */
[----:B------:R-:W-:Y:S01]  /*5fa0*/  @!P1 R2UR UR4, R0 ;  /* 0x00000000000492ca */ /* 0x000fe200000e0000 */
[----:B------:R-:W-:Y:S01]  /*5fb0*/  VOTEU.ALL UP0, P1 ;  /* 0x0000000000ff7886 */ /* 0x000fe20000800000 */
[----:B------:R-:W-:Y:S01]  /*5fc0*/  UMOV UR11, UR19 ;  /* 0x00000013000b7c82 */ /* 0x000fe20008000000 */
[----:B------:R-:W-:Y:S01]  /*5fd0*/  UMOV UR12, UR36 ;  /* 0x00000024000c7c82 */ /* 0x000fe20008000000 */
[----:B------:R-:W-:Y:S01]  /*5fe0*/  SEL R0, RZ, 0x1, P0 ;  /* 0x00000001ff007807 */ /* 0x000fe20000000000 */
[----:B------:R-:W-:Y:S01]  /*5ff0*/  UIADD3 UR20, UPT, UPT, UR13, UR62, URZ ;  /* 0x0000003e0d147290 */ /* 0x000fe2000fffe0ff */
[----:B------:R-:W-:Y:S01]  /*6000*/  IMAD.U32 R8, RZ, RZ, UR5 ;  /* 0x00000005ff087e24 */ /* 0x000fe2000f8e00ff */
[----:B------:R-:W-:Y:S01]  /*6010*/  SEL R14, R14, RZ, P0 ;  /* 0x000000ff0e0e7207 */ /* 0x000fe20000000000 */
[----:B------:R-:W-:Y:S01]  /*6020*/  UIADD3 UR16, UPT, UPT, UR14, UR59, URZ ;  /* 0x0000003b0e107290 */ /* 0x000fe2000fffe0ff */
[----:B------:R-:W-:Y:S01]  /*6030*/  LOP3.LUT R13, R13, R0, RZ, 0x3c, !PT ;  /* 0x000000000d0d7212 */ /* 0x000fe200078e3cff */
[----:B------:R-:W-:Y:S01]  /*6040*/  UPLOP3.LUT UP3, UPT, UPT, UPT, UPT, 0x80, 0x8 ;  /* 0x000000000008789c */ /* 0x000fe20003f6f070 */
[----:B------:R-:W-:Y:S02]  /*6050*/  UMOV UR36, UR26 ;  /* 0x0000001a00247c82 */ /* 0x000fe40008000000 */
[----:B------:R-:W-:Y:S01]  /*6060*/  IMAD.U32 R9, RZ, RZ, UR4 ;  /* 0x00000004ff097e24 */ /* 0x000fe2000f8e00ff */
[----:B------:R-:W-:Y:S04]  /*6070*/  @!P1 R2UR UR4, R8 ;  /* 0x00000000080492ca */ /* 0x000fe800000e0000 */
[----:B------:R-:W-:Y:S11]  /*6080*/  @!P1 R2UR UR5, R9 ;  /* 0x00000000090592ca */ /* 0x000ff600000e0000 */
[----:B------:R-:W-:Y:S02]  /*6090*/  @!UPT UIADD3 URZ, UPT, UPT, URZ, URZ, URZ ;  /* 0x000000fffffff290 */ /* 0x000fe4000fffe0ff */
[----:B------:R2:W-:Y:S01]  /*60a0*/  @!UP0 UTMALDG.3D [UR8], [UR4], desc[UR6] ;  /* 0x00000608040085b4 */ /* 0x0005e20008011000 */
[----:B------:R2:W-:Y:S01]  /*60b0*/  @!P1 SYNCS.ARRIVE.TRANS64.RED.A0TR RZ, [UR21+0x228], R7 ;  /* 0x00022807ffff99a7 */ /* 0x0005e20008300415 */
[----:B------:R-:W-:Y:S01]  /*60c0*/  SYNCS.ARRIVE.TRANS64.RED.A1T0 RZ, [UR33], RZ ;  /* 0x000000ffffff79a7 */ /* 0x000fe20008100421 */
[----:B------:R-:W-:Y:S05]  /*60d0*/  BRA.U UP1, `(.L_x_114) ;  /* 0xfffffff5012c7547 */ /* 0x000fea000b83ffff */
[----:B------:R-:W-:-:S04]  /*60e0*/  SHF.L.U32 R3, R15, 0x1f, RZ ;  /* 0x0000001f0f037819 */ /* 0x000fc800000006ff */
[----:B------:R-:W3:Y:S02]  /*60f0*/  SYNCS.PHASECHK.TRANS64.TRYWAIT P0, [UR21+0x230], R3 ;  /* 0x00023003ff0075a7 */ /* 0x000ee40008001115 */
[----:B---3--:R-:W-:Y:S05]  /*6100*/  @!P0 BRA `(.L_x_115) ;  /* 0x0000003c00fc8947 */ /* 0x008fea0003800000 */
.L_x_237:
[----:B---3--:R-:W-:-:S07]  /*6110*/  MOV R0, UR21 ;  /* 0x0000001500007c02 */ /* 0x008fce0008000f00 */
.L_x_116:
[----:B---3--:R-:W-:-:S04]  /*6120*/  SHF.L.U32 R3, R15, 0x1f, RZ ;  /* 0x0000001f0f037819 */ /* 0x008fc800000006ff */
[----:B------:R3:W4:Y:S03]  /*6130*/  SYNCS.PHASECHK.TRANS64.TRYWAIT P0, [R0+URZ+0x238], R3 ;  /* 0x00023803000075a7 */ /* 0x00072600080011ff */
[----:B----4-:R-:W-:Y:S05]  /*6140*/  @!P0 NANOSLEEP.SYNCS 0x989680 ;  /* 0x009896800000895d */ /* 0x010fea0003900000 */
[----:B------:R-:W4:Y:S02]  /*6150*/  @!P0 SYNCS.PHASECHK.TRANS64 P0, [R0+URZ+0x238], R3 ;  /* 0x00023803000085a7 */ /* 0x000f2400080010ff */
[----:B-12-4-:R-:W-:Y:S05]  /*6160*/  @P0 EXIT ;  /* 0x000000000000094d */ /* 0x016fea0003800000 */
[----:B------:R-:W-:Y:S05]  /*6170*/  BRA `(.L_x_116) ;  /* 0xfffffffc00e87947 */ /* 0x000fea000383ffff */
.L_x_105:
[----:B------:R-:W-:-:S06]  /*6180*/  UISETP.GE.AND UP0, UPT, UR17, 0x4, UPT ;  /* 0x000000041100788c */ /* 0x000fcc000bf06270 */
[----:B------:R-:W-:-:S13]  /*6190*/  PLOP3.LUT P0, PT, PT, PT, UP0, 0x80, 0x8 ;  /* 0x000000000008781c */ /* 0x000fda0003f0f008 */
[----:B-1----:R-:W-:Y:S05]  /*61a0*/  @!P0 EXIT ;  /* 0x000000000000894d */ /* 0x002fea0003800000 */
[----:B------:R-:W1:Y:S08]  /*61b0*/  S2UR UR4, SR_CgaCtaId ;  /* 0x00000000000479c3 */ /* 0x000e700000008800 */
[----:B------:R-:W-:Y:S01]  /*61c0*/  BAR.SYNC.DEFER_BLOCKING 0x6, 0xa0 ;  /* 0x0182800000007b1d */ /* 0x000fe20000010000 */
[C---:B------:R-:W-:Y:S01]  /*61d0*/  IMAD.SHL.U32 R7, R93.reuse, 0x40, RZ ;  /* 0x000000405d077824 */ /* 0x040fe200078e00ff */
[C---:B------:R-:W-:Y:S01]  /*61e0*/  LOP3.LUT R95, R93.reuse, 0x60, RZ, 0xc0, !PT ;  /* 0x000000605d5f7812 */ /* 0x040fe200078ec0ff */
[----:B------:R-:W-:-:S02]  /*61f0*/  IMAD.SHL.U32 R4, R93, 0x20, RZ ;  /* 0x000000205d047824 */ /* 0x000fc400078e00ff */
[----:B------:R-:W-:Y:S02]  /*6200*/  HFMA2 R36, -RZ, RZ, 0, 0 ;  /* 0x00000000ff247431 */ /* 0x000fe400000001ff */
[----:B------:R-:W-:Y:S01]  /*6210*/  IMAD.SHL.U32 R6, R93, 0x2, RZ ;  /* 0x000000025d067824 */ /* 0x000fe200078e00ff */
[----:B------:R-:W-:Y:S01]  /*6220*/  UMOV UR44, 0x400 ;  /* 0x00000400002c7882 */ /* 0x000fe20000000000 */
[----:B------:R-:W2:Y:S01]  /*6230*/  LDC.64 R82, c[0x0][0x8b0] ;  /* 0x00022c00ff527b82 */ /* 0x000ea20000000a00 */
[----:B------:R-:W-:Y:S01]  /*6240*/  LOP3.LUT R5, R7, 0x180, RZ, 0xc0, !PT ;  /* 0x0000018007057812 */ /* 0x000fe200078ec0ff */
[----:B------:R-:W-:Y:S01]  /*6250*/  IMAD.U32 R37, R93, 0x10000, RZ ;  /* 0x000100005d257824 */ /* 0x000fe200078e00ff */
[----:B------:R-:W-:Y:S01]  /*6260*/  LOP3.LUT R4, R4, 0xc00, RZ, 0xc0, !PT ;  /* 0x00000c0004047812 */ /* 0x000fe200078ec0ff */
[----:B------:R-:W-:Y:S01]  /*6270*/  IMAD.MOV.U32 R92, RZ, RZ, RZ ;  /* 0x000000ffff5c7224 */ /* 0x000fe200078e00ff */
[----:B------:R-:W-:Y:S01]  /*6280*/  LOP3.LUT R6, R5, 0x20, R6, 0xf8, !PT ;  /* 0x0000002005067812 */ /* 0x000fe200078ef806 */
[----:B------:R-:W-:Y:S01]  /*6290*/  IMAD.SHL.U32 R5, R93, 0x8, RZ ;  /* 0x000000085d057824 */ /* 0x000fe200078e00ff */
[----:B------:R-:W-:Y:S01]  /*62a0*/  LOP3.LUT R4, R4, 0x40, R7, 0xf8, !PT ;  /* 0x0000004004047812 */ /* 0x000fe200078ef807 */
[----:B------:R-:W3:Y:S01]  /*62b0*/  LDC.64 R80, c[0x0][0x8a8] ;  /* 0x00022a00ff507b82 */ /* 0x000ee20000000a00 */
[----:B------:R-:W-:Y:S01]  /*62c0*/  LOP3.LUT R37, R37, 0x600000, RZ, 0xc0, !PT ;  /* 0x0060000025257812 */ /* 0x000fe200078ec0ff */
[----:B------:R-:W-:Y:S01]  /*62d0*/  IMAD.MOV.U32 R87, RZ, RZ, RZ ;  /* 0x000000ffff577224 */ /* 0x000fe200078e00ff */
[----:B------:R-:W-:-:S02]  /*62e0*/  LOP3.LUT R5, R6, 0x30, R5, 0x78, !PT ;  /* 0x0000003006057812 */ /* 0x000fc400078e7805 */
[----:B------:R-:W-:Y:S02]  /*62f0*/  CS2R R90, SRZ ;  /* 0x00000000005a7805 */ /* 0x000fe4000001ff00 */
[----:B------:R-:W-:Y:S01]  /*6300*/  LOP3.LUT R4, R4, 0x200, R7, 0xf8, !PT ;  /* 0x0000020004047812 */ /* 0x000fe200078ef807 */
[----:B------:R-:W-:Y:S01]  /*6310*/  IMAD.MOV.U32 R89, RZ, RZ, RZ ;  /* 0x000000ffff597224 */ /* 0x000fe200078e00ff */
[----:B------:R-:W-:Y:S01]  /*6320*/  LOP3.LUT R93, R93, 0x2, RZ, 0xc0, !PT ;  /* 0x000000025d5d7812 */ /* 0x000fe200078ec0ff */
[----:B-1----:R-:W-:Y:S01]  /*6330*/  ULEA UR44, UR4, UR44, 0x18 ;  /* 0x0000002c042c7291 */ /* 0x002fe2000f8ec0ff */
[----:B------:R-:W-:Y:S01]  /*6340*/  LOP3.LUT R71, R4, R5, RZ, 0xfc, !PT ;  /* 0x0000000504477212 */ /* 0x000fe200078efcff */
[----:B------:R-:W1:Y:S01]  /*6350*/  LDCU UR57, c[0x0][0x370] ;  /* 0x00006e00ff3977ac */ /* 0x000e620008000800 */
[----:B------:R-:W-:Y:S01]  /*6360*/  IADD3 R88, PT, PT, -R93, RZ, RZ ;  /* 0x000000ff5d587210 */ /* 0x000fe20007ffe1ff */
[----:B------:R-:W-:Y:S01]  /*6370*/  UIADD3 UR4, UPT, UPT, UR44, 0x2400, URZ ;  /* 0x000024002c047890 */ /* 0x000fe2000fffe0ff */
[----:B------:R-:W4:Y:S04]  /*6380*/  LDCU UR43, c[0x0][0xb0c] ;  /* 0x00016180ff2b77ac */ /* 0x000f280008000800 */
[----:B------:R-:W1:Y:S01]  /*6390*/  LDS R0, [UR44+0x300] ;  /* 0x0003002cff007984 */ /* 0x000e620008000800 */
[----:B------:R-:W-:Y:S01]  /*63a0*/  IMAD.U32 R94, RZ, RZ, UR4 ;  /* 0x00000004ff5e7e24 */ /* 0x000fe2000f8e00ff */
[----:B------:R-:W1:Y:S01]  /*63b0*/  LDCU UR39, c[0x0][0xb30] ;  /* 0x00016600ff2777ac */ /* 0x000e620008000800 */
[----:B------:R-:W1:Y:S01]  /*63c0*/  LDCU.64 UR46, c[0x0][0x888] ;  /* 0x00011100ff2e77ac */ /* 0x000e620008000a00 */
[----:B------:R-:W1:Y:S01]  /*63d0*/  LDCU.64 UR40, c[0x0][0xb28] ;  /* 0x00016500ff2877ac */ /* 0x000e620008000a00 */
[----:B------:R-:W1:Y:S01]  /*63e0*/  LDCU.64 UR60, c[0x0][0x890] ;  /* 0x00011200ff3c77ac */ /* 0x000e620008000a00 */
[----:B------:R-:W1:Y:S01]  /*63f0*/  LDCU.128 UR52, c[0x0][0xb10] ;  /* 0x00016200ff3477ac */ /* 0x000e620008000c00 */
[----:B------:R-:W1:Y:S01]  /*6400*/  LDCU UR56, c[0x0][0x374] ;  /* 0x00006e80ff3877ac */ /* 0x000e620008000800 */
[----:B------:R-:W-:Y:S01]  /*6410*/  UIADD3 UR63, UPT, UPT, UR44, 0x400, URZ ;  /* 0x000004002c3f7890 */ /* 0x000fe2000fffe0ff */
[----:B-1234-:R-:W-:-:S11]  /*6420*/  IMAD.IADD R37, R0, 0x1, R37 ;  /* 0x0000000100257824 */ /* 0x01efd600078e0225 */
.L_x_142:
[----:B------:R-:W-:Y:S02]  /*6430*/  LEA R3, R87, UR44, 0x3 ;  /* 0x0000002c57037c11 */ /* 0x000fe4000f8e18ff */
[----:B------:R-:W-:Y:S02]  /*6440*/  SHF.L.U32 R0, R91, 0x1f, RZ ;  /* 0x0000001f5b007819 */ /* 0x000fe400000006ff */
[----:B------:R-:W-:Y:S02]  /*6450*/  LEA R5, R87, UR44, 0x4 ;  /* 0x0000002c57057c11 */ /* 0x000fe4000f8e20ff */
[----:B-1----:R-:W1:Y:S02]  /*6460*/  SYNCS.PHASECHK.TRANS64.TRYWAIT P0, [R3+URZ+0x250], R0 ;  /* 0x00025000030075a7 */ /* 0x002e6400080011ff */
[----:B-1----:R-:W-:Y:S05]  /*6470*/  @!P0 BRA `(.L_x_117) ;  /* 0x0000003c00388947 */ /* 0x002fea0003800000 */
.L_x_238:
        /* <DEDUP_REMOVED lines=11> */
[----:B------:R-:W-:Y:S01]  /*6530*/  PLOP3.LUT P0, PT, PT, PT, UP1, 0x80, 0x8 ;  /* 0x000000000008781c */ /* 0x000fe20003f0f018 */
[----:B------:R-:W-:Y:S11]  /*6540*/  UP2UR UR45, UPR, URZ, 0x2 ;  /* 0x00000002ff2d7883 */ /* 0x000ff60008000000 */
[----:B------:R-:W-:Y:S01]  /*6550*/  @!UPT UIADD3 URZ, UPT, UPT, URZ, URZ, URZ ;  /* 0x000000fffffff290 */ /* 0x000fe2000fffe0ff */
[----:B-1----:R-:W-:Y:S02]  /*6560*/  @P0 SHF.R.U32.HI R0, RZ, 0x10, R5 ;  /* 0x00000010ff000819 */ /* 0x002fe40000011605 */
        /* <DEDUP_REMOVED lines=12> */
[----:B------:R-:W2:Y:S01]  /*6630*/  LDCU UR12, c[0x0][0xb20] ;  /* 0x00016400ff0c77ac */ /* 0x000ea20008000800 */
[----:B------:R-:W-:Y:S02]  /*6640*/  UIMAD.WIDE.U32 UR4, UR56, UR55, URZ ;  /* 0x00000037380472a5 */ /* 0x000fe4000f8e00ff */
[----:B------:R-:W-:Y:S02]  /*6650*/  UIMAD.WIDE.U32 UR6, UR57, UR52, URZ ;  /* 0x00000034390672a5 */ /* 0x000fe4000f8e00ff */
[----:B------:R-:W-:Y:S02]  /*6660*/  UISETP.NE.AND UP0, UPT, UR54, 0x1, UPT ;  /* 0x000000013600788c */ /* 0x000fe4000bf05270 */
[----:B------:R-:W-:Y:S02]  /*6670*/  UIMAD.WIDE.U32 UR8, UR37, UR55, URZ ;  /* 0x00000037250872a5 */ /* 0x000fe4000f8e00ff */
[----:B------:R-:W-:Y:S02]  /*6680*/  UIMAD.WIDE.U32 UR10, UR38, UR52, URZ ;  /* 0x00000034260a72a5 */ /* 0x000fe4000f8e00ff */
[----:B------:R-:W-:Y:S02]  /*6690*/  UISETP.NE.AND UP1, UPT, UR43, 0x1, UPT ;  /* 0x000000012b00788c */ /* 0x000fe4000bf25270 */
[----:B------:R-:W-:Y:S01]  /*66a0*/  UISETP.NE.AND UP2, UPT, UR42, 0x1, UPT ;  /* 0x000000012a00788c */ /* 0x000fe2000bf45270 */
[----:B------:R-:W-:Y:S02]  /*66b0*/  UMOV UR4, UR5 ;  /* 0x0000000500047c82 */ /* 0x000fe40008000000 */
[----:B--2---:R-:W-:Y:S03]  /*66c0*/  USHF.R.U32.HI UR5, URZ, UR12, UR4 ;  /* 0x0000000cff057299 */ /* 0x004fe60008011604 */
[----:B------:R-:W-:Y:S02]  /*66d0*/  UMOV UR4, UR7 ;  /* 0x0000000700047c82 */ /* 0x000fe40008000000 */
[----:B------:R-:W-:Y:S02]  /*66e0*/  USHF.R.U32.HI UR7, URZ, UR53, UR4 ;  /* 0x00000035ff077299 */ /* 0x000fe40008011604 */
[----:B------:R-:W-:Y:S02]  /*66f0*/  USEL UR4, UR56, UR5, !UP0 ;  /* 0x0000000538047287 */ /* 0x000fe4000c000000 */
[----:B------:R-:W-:Y:S01]  /*6700*/  USEL UR7, UR57, UR7, !UP1 ;  /* 0x0000000739077287 */ /* 0x000fe2000c800000 */
[----:B------:R-:W-:Y:S01]  /*6710*/  UMOV UR5, UR9 ;  /* 0x0000000900057c82 */ /* 0x000fe20008000000 */
[----:B------:R-:W-:Y:S02]  /*6720*/  UIMAD.WIDE.U32 UR8, UR4, UR40, URZ ;  /* 0x00000028040872a5 */ /* 0x000fe4000f8e00ff */
[----:B------:R-:W-:Y:S03]  /*6730*/  USHF.R.U32.HI UR6, URZ, UR12, UR5 ;  /* 0x0000000cff067299 */ /* 0x000fe60008011605 */
[----:B------:R-:W-:Y:S01]  /*6740*/  UMOV UR5, UR11 ;  /* 0x0000000b00057c82 */ /* 0x000fe20008000000 */
[----:B------:R-:W-:Y:S02]  /*6750*/  UIMAD.WIDE.U32 UR10, UR7, UR40, URZ ;  /* 0x00000028070a72a5 */ /* 0x000fe4000f8e00ff */
[----:B------:R-:W-:Y:S02]  /*6760*/  USHF.R.U32.HI UR12, URZ, UR53, UR5 ;  /* 0x00000035ff0c7299 */ /* 0x000fe40008011605 */
[----:B------:R-:W-:Y:S01]  /*6770*/  USEL UR6, UR37, UR6, !UP0 ;  /* 0x0000000625067287 */ /* 0x000fe2000c000000 */
[----:B------:R-:W-:Y:S02]  /*6780*/  UMOV UR5, UR9 ;  /* 0x0000000900057c82 */ /* 0x000fe40008000000 */
[----:B------:R-:W-:Y:S01]  /*6790*/  UMOV UR10, UR11 ;  /* 0x0000000b000a7c82 */ /* 0x000fe20008000000 */
[----:B------:R-:W-:Y:S02]  /*67a0*/  @UP2 USHF.R.U32.HI UR4, URZ, UR41, UR5 ;  /* 0x00000029ff042299 */ /* 0x000fe40008011605 */
[----:B------:R-:W-:Y:S02]  /*67b0*/  @UP2 USHF.R.U32.HI UR7, URZ, UR41, UR10 ;  /* 0x00000029ff072299 */ /* 0x000fe4000801160a */
[----:B------:R-:W-:Y:S02]  /*67c0*/  UIMAD UR4, UR42, UR4, URZ ;  /* 0x000000042a0472a4 */ /* 0x000fe4000f8e02ff */
[----:B------:R-:W-:Y:S02]  /*67d0*/  UIMAD.WIDE.U32 UR10, UR6, UR40, URZ ;  /* 0x00000028060a72a5 */ /* 0x000fe4000f8e00ff */
[----:B------:R-:W-:Y:S02]  /*67e0*/  USEL UR5, UR38, UR12, !UP1 ;  /* 0x0000000c26057287 */ /* 0x000fe4000c800000 */
[----:B------:R-:W-:Y:S02]  /*67f0*/  UIMAD UR8, UR42, UR7, URZ ;  /* 0x000000072a0872a4 */ /* 0x000fe4000f8e02ff */
[----:B------:R-:W-:Y:S03]  /*6800*/  UISETP.GE.AND UP0, UPT, UR6, UR4, UPT ;  /* 0x000000040600728c */ /* 0x000fe6000bf06270 */
[----:B------:R-:W-:Y:S01]  /*6810*/  UMOV UR4, UR11 ;  /* 0x0000000b00047c82 */ /* 0x000fe20008000000 */
[----:B------:R-:W-:Y:S02]  /*6820*/  UISETP.GE.OR UP0, UPT, UR5, UR8, UP0 ;  /* 0x000000080500728c */ /* 0x000fe40008706670 */
[----:B------:R-:W-:Y:S02]  /*6830*/  USHF.R.U32.HI UR4, URZ, UR41, UR4 ;  /* 0x00000029ff047299 */ /* 0x000fe40008011604 */
[----:B------:R-:W-:Y:S02]  /*6840*/  UIMAD.WIDE.U32 UR8, UR5, UR40, URZ ;  /* 0x00000028050872a5 */ /* 0x000fe4000f8e00ff */
[----:B------:R-:W-:Y:S02]  /*6850*/  USEL UR11, UR6, UR4, !UP2 ;  /* 0x00000004060b7287 */ /* 0x000fe4000d000000 */
[----:B------:R-:W-:Y:S02]  /*6860*/  UIADD3 UR8, UPT, UPT, -UR5, URZ, URZ ;  /* 0x000000ff05087290 */ /* 0x000fe4000fffe1ff */
[----:B------:R-:W-:Y:S01]  /*6870*/  UIADD3 UR10, UPT, UPT, -UR11, URZ, URZ ;  /* 0x000000ff0b0a7290 */ /* 0x000fe2000fffe1ff */
[----:B------:R-:W-:Y:S01]  /*6880*/  @!UP0 UMOV UR4, UR9 ;  /* 0x0000000900048c82 */ /* 0x000fe20008000000 */
[----:B------:R-:W-:Y:S02]  /*6890*/  UIADD3 UR9, UPT, UPT, -UR6, URZ, URZ ;  /* 0x000000ff06097290 */ /* 0x000fe4000fffe1ff */
[----:B------:R-:W-:Y:S02]  /*68a0*/  @!UP0 USHF.R.U32.HI UR4, URZ, UR41, UR4 ;  /* 0x00000029ff048299 */ /* 0x000fe40008011604 */
[----:B------:R-:W-:Y:S02]  /*68b0*/  UIMAD UR10, UR42, UR10, UR6 ;  /* 0x0000000a2a0a72a4 */ /* 0x000fe4000f8e0206 */
[----:B------:R-:W-:Y:S04]  /*68c0*/  @!UP0 USEL UR4, UR5, UR4, !UP2 ;  /* 0x0000000405048287 */ /* 0x000fe8000d000000 */
[----:B------:R-:W-:Y:S02]  /*68d0*/  @!UP0 UIMAD UR10, UR7, UR10, UR4 ;  /* 0x0000000a070a82a4 */ /* 0x000fe4000f8e0204 */
[----:B------:R-:W-:Y:S02]  /*68e0*/  @!UP0 UIADD3 UR11, UPT, UPT, UR11, -UR4, URZ ;  /* 0x800000040b0b8290 */ /* 0x000fe4000fffe0ff */
[----:B------:R-:W-:Y:S02]  /*68f0*/  UIMAD UR7, UR43, UR8, UR38 ;  /* 0x000000082b0772a4 */ /* 0x000fe4000f8e0226 */
[----:B------:R-:W-:Y:S02]  /*6900*/  @!UP0 UIMAD UR6, UR11, UR42, UR5 ;  /* 0x0000002a0b0682a4 */ /* 0x000fe4000f8e0205 */
[----:B------:R-:W-:Y:S01]  /*6910*/  UIMAD UR4, UR54, UR9, UR37 ;  /* 0x00000009360472a4 */ /* 0x000fe2000f8e0225 */
[----:B------:R-:W-:Y:S02]  /*6920*/  @!UP0 UMOV UR5, UR10 ;  /* 0x0000000a00058c82 */ /* 0x000fe40008000000 */
[----:B------:R-:W-:Y:S02]  /*6930*/  UIMAD UR38, UR5, UR43, UR7 ;  /* 0x0000002b052672a4 */ /* 0x000fe4000f8e0207 */
[----:B------:R-:W-:Y:S11]  /*6940*/  UIMAD UR37, UR6, UR54, UR4 ;  /* 0x00000036062572a4 */ /* 0x000ff6000f8e0204 */
[----:B------:R-:W-:Y:S01]  /*6950*/  @!UPT UIADD3 URZ, UPT, UPT, URZ, URZ, URZ ;  /* 0x000000fffffff290 */ /* 0x000fe2000fffe0ff */
.L_x_118:
[----:B------:R-:W-:Y:S01]  /*6960*/  UISETP.NE.AND UP0, UPT, UR39, 0x1, UPT ;  /* 0x000000012700788c */ /* 0x000fe2000bf05270 */
[----:B------:R-:W-:Y:S01]  /*6970*/  IADD3 R87, PT, PT, R87, 0x1, RZ ;  /* 0x0000000157577810 */ /* 0x000fe20007ffe0ff */
[----:B------:R-:W-:Y:S02]  /*6980*/  USHF.L.U32 UR50, UR16, 0x6, URZ ;  /* 0x0000000610327899 */ /* 0x000fe400080006ff */
[----:B------:R-:W-:Y:S07]  /*6990*/  USHF.L.U32 UR49, UR20, 0x7, URZ ;  /* 0x0000000714317899 */ /* 0x000fee00080006ff */
[----:B------:R-:W2:Y:S01]  /*69a0*/  @!UP0 LDCU.128 UR12, c[0x0][0xb10] ;  /* 0x00016200ff0c87ac */ /* 0x000ea20008000c00 */
[----:B------:R-:W3:Y:S01]  /*69b0*/  @!UP0 LDCU UR5, c[0x0][0xb0c] ;  /* 0x00016180ff0587ac */ /* 0x000ee20008000800 */
[----:B------:R-:W4:Y:S01]  /*69c0*/  @!UP0 LDCU UR10, c[0x0][0xb20] ;  /* 0x00016400ff0a87ac */ /* 0x000f220008000800 */
[----:B--2---:R-:W-:Y:S02]  /*69d0*/  UIMAD.WIDE.U32 UR8, UR38, UR12, URZ ;  /* 0x0000000c260872a5 */ /* 0x004fe4000f8e00ff */
[----:B------:R-:W-:Y:S02]  /*69e0*/  UIMAD.WIDE.U32 UR6, UR37, UR15, URZ ;  /* 0x0000000f250672a5 */ /* 0x000fe4000f8e00ff */
[----:B------:R-:W-:Y:S03]  /*69f0*/  @!UP0 UISETP.NE.AND UP1, UPT, UR14, 0x1, UPT ;  /* 0x000000010e00888c */ /* 0x000fe6000bf25270 */
[----:B------:R-:W-:Y:S01]  /*6a00*/  @!UP0 UMOV UR4, UR9 ;  /* 0x0000000900048c82 */ /* 0x000fe20008000000 */
[----:B---3--:R-:W-:Y:S02]  /*6a10*/  @!UP0 UISETP.NE.AND UP2, UPT, UR5, 0x1, UPT ;  /* 0x000000010500888c */ /* 0x008fe4000bf45270 */
[----:B------:R-:W-:Y:S01]  /*6a20*/  @!UP0 USHF.R.U32.HI UR4, URZ, UR13, UR4 ;  /* 0x0000000dff048299 */ /* 0x000fe20008011604 */
[----:B------:R-:W-:Y:S02]  /*6a30*/  @!UP0 UMOV UR6, UR7 ;  /* 0x0000000700068c82 */ /* 0x000fe40008000000 */
[----:B----4-:R-:W-:Y:S02]  /*6a40*/  @!UP0 USHF.R.U32.HI UR6, URZ, UR10, UR6 ;  /* 0x0000000aff068299 */ /* 0x010fe40008011606 */
[----:B------:R-:W-:Y:S02]  /*6a50*/  @!UP0 USEL UR7, UR38, UR4, !UP2 ;  /* 0x0000000426078287 */ /* 0x000fe4000d000000 */
[----:B------:R-:W-:Y:S04]  /*6a60*/  @!UP0 USEL UR6, UR37, UR6, !UP1 ;  /* 0x0000000625068287 */ /* 0x000fe8000c800000 */
[----:B------:R-:W-:Y:S02]  /*6a70*/  @!UP0 UIADD3 UR4, UPT, UPT, -UR7, UR6, URZ ;  /* 0x0000000607048290 */ /* 0x000fe4000fffe1ff */
[----:B------:R-:W-:Y:S02]  /*6a80*/  @!UP0 UIADD3 UR6, UPT, UPT, UR7, -UR6, URZ ;  /* 0x8000000607068290 */ /* 0x000fe4000fffe0ff */
[----:B------:R-:W-:Y:S02]  /*6a90*/  @!UP0 UIMAD UR38, UR4, UR5, UR38 ;  /* 0x00000005042682a4 */ /* 0x000fe4000f8e0226 */
[----:B------:R-:W-:Y:S02]  /*6aa0*/  @!UP0 UIMAD UR37, UR6, UR14, UR37 ;  /* 0x0000000e062582a4 */ /* 0x000fe4000f8e0225 */
[----:B------:R-:W-:Y:S09]  /*6ab0*/  ULOP3.LUT UP0, URZ, UR63, 0x1b0, URZ, 0xc0, !UPT ;  /* 0x000001b03fff7892 */ /* 0x000ff2000f80c0ff */
[----:B------:R-:W-:Y:S05]  /*6ac0*/  BRA.U !UP0, `(.L_x_119) ;  /* 0x0000000108407547 */ /* 0x000fea000b800000 */
[----:B------:R-:W2:Y:S01]  /*6ad0*/  LDCU.64 UR8, c[0x4][0x80] ;  /* 0x01001000ff0877ac */ /* 0x000ea20008000a00 */
[----:B------:R-:W-:Y:S01]  /*6ae0*/  MOV R3, 0x0 ;  /* 0x0000000000037802 */ /* 0x000fe20000000f00 */
[----:B------:R-:W-:Y:S02]  /*6af0*/  HFMA2 R12, -RZ, RZ, 0, 5.9604644775390625e-08 ;  /* 0x00000001ff0c7431 */ /* 0x000fe400000001ff */
[----:B------:R-:W-:Y:S02]  /*6b00*/  IMAD.MOV.U32 R8, RZ, RZ, 0x70 ;  /* 0x00000070ff087424 */ /* 0x000fe400078e00ff */
[----:B------:R-:W-:Y:S01]  /*6b10*/  IMAD.MOV.U32 R13, RZ, RZ, RZ ;  /* 0x000000ffff0d7224 */ /* 0x000fe200078e00ff */
[----:B------:R-:W3:Y:S01]  /*6b20*/  LDCU.64 UR6, c[0x4][0x88] ;  /* 0x01001100ff0677ac */ /* 0x000ee20008000a00 */
[----:B------:R-:W4:Y:S01]  /*6b30*/  LDC.64 R2, c[0x4][R3] ;  /* 0x0100000003027b82 */ /* 0x000f220000000a00 */
[----:B------:R-:W1:Y:S01]  /*6b40*/  LDCU.64 UR4, c[0x4][0x8] ;  /* 0x01000100ff0477ac */ /* 0x000e620008000a00 */
[----:B--2---:R-:W-:Y:S01]  /*6b50*/  MOV R5, UR9 ;  /* 0x0000000900057c02 */ /* 0x004fe20008000f00 */
[----:B------:R-:W-:Y:S01]  /*6b60*/  IMAD.U32 R4, RZ, RZ, UR8 ;  /* 0x00000008ff047e24 */ /* 0x000fe2000f8e00ff */
[----:B---3--:R-:W-:Y:S01]  /*6b70*/  MOV R7, UR7 ;  /* 0x0000000700077c02 */ /* 0x008fe20008000f00 */
[----:B------:R-:W-:Y:S01]  /*6b80*/  IMAD.U32 R6, RZ, RZ, UR6 ;  /* 0x00000006ff067e24 */ /* 0x000fe2000f8e00ff */
[----:B-1----:R-:W-:Y:S01]  /*6b90*/  MOV R11, UR5 ;  /* 0x00000005000b7c02 */ /* 0x002fe20008000f00 */
[----:B------:R-:W-:Y:S02]  /*6ba0*/  IMAD.U32 R10, RZ, RZ, UR4 ;  /* 0x00000004ff0a7e24 */ /* 0x000fe4000f8e00ff */
[----:B------:R-:W-:Y:S07]  /*6bb0*/  LEPC R20, `(.L_x_119) ;  /* 0x000000001014794e */ /* 0x000fee0000000000 */
[----:B----45:R-:W-:Y:S05]  /*6bc0*/  CALL.ABS.NOINC R2 ;  /* 0x0000000002007343 */ /* 0x030fea0003c00000 */
.L_x_119:
[----:B------:R-:W-:Y:S01]  /*6bd0*/  LOP3.LUT P0, RZ, R94, 0x1b0, RZ, 0xc0, !PT ;  /* 0x000001b05eff7812 */ /* 0x000fe2000780c0ff */
[----:B------:R-:W-:Y:S11]  /*6be0*/  BSSY.RECONVERGENT B6, `(.L_x_120) ;  /* 0x0000013000067945 */ /* 0x000ff60003800200 */
[----:B------:R-:W-:Y:S01]  /*6bf0*/  @!UPT UIADD3 URZ, UPT, UPT, URZ, URZ, URZ ;  /* 0x000000fffffff290 */ /* 0x000fe2000fffe0ff */
[----:B------:R-:W-:Y:S05]  /*6c00*/  @!P0 BRA `(.L_x_121) ;  /* 0x0000000000408947 */ /* 0x000fea0003800000 */
        /* <DEDUP_REMOVED lines=16> */
.L_x_121:
[----:B------:R-:W-:Y:S05]  /*6d10*/  BSYNC.RECONVERGENT B6 ;  /* 0x0000000000067941 */ /* 0x000fea0003800200 */
.L_x_120:
[----:B------:R-:W-:Y:S01]  /*6d20*/  R2UR UR4, R86 ;  /* 0x00000000560472ca */ /* 0x000fe200000e0000 */
[----:B------:R-:W-:Y:S01]  /*6d30*/  UISETP.NE.U32.AND UP0, UPT, UR60, URZ, UPT ;  /* 0x000000ff3c00728c */ /* 0x000fe2000bf05070 */
[----:B------:R-:W-:Y:S02]  /*6d40*/  ISETP.NE.U32.AND P4, PT, R82, RZ, PT ;  /* 0x000000ff5200720c */ /* 0x000fe40003f85070 */
[----:B------:R-:W-:Y:S01]  /*6d50*/  ISETP.NE.U32.AND P2, PT, RZ, UR46, PT ;  /* 0x0000002eff007c0c */ /* 0x000fe2000bf45070 */
[----:B------:R-:W-:Y:S01]  /*6d60*/  UISETP.NE.AND.EX UP1, UPT, UR61, URZ, UPT, UP0 ;  /* 0x000000ff3d00728c */ /* 0x000fe2000bf25300 */
[----:B------:R-:W-:Y:S01]  /*6d70*/  ISETP.NE.AND.EX P4, PT, R83, RZ, PT, P4 ;  /* 0x000000ff5300720c */ /* 0x000fe20003f85340 */
[----:B------:R-:W-:Y:S01]  /*6d80*/  UPLOP3.LUT UP0, UPT, UPT, UPT, UPT, 0x40, 0x4 ;  /* 0x000000000004789c */ /* 0x000fe20003f0e870 */
[----:B------:R-:W-:Y:S05]  /*6d90*/  ISETP.NE.AND.EX P2, PT, RZ, UR47, PT, P2 ;  /* 0x0000002fff007c0c */ /* 0x000fea000bf45320 */
[----:B------:R-:W-:Y:S06]  /*6da0*/  UISETP.NE.AND UP2, UPT, UR4, URZ, UPT ;  /* 0x000000ff0400728c */ /* 0x000fec000bf45270 */
[----:B------:R-:W-:Y:S05]  /*6db0*/  PLOP3.LUT P1, PT, PT, PT, UP2, 0x80, 0x8 ;  /* 0x000000000008781c */ /* 0x000fea0003f2f028 */
[----:B------:R-:W-:Y:S06]  /*6dc0*/  @UP2 UPLOP3.LUT UP0, UPT, UPT, UPT, UP1, 0x80, 0x8 ;  /* 0x000000000008289c */ /* 0x000fec0003f0f010 */
[----:B------:R-:W-:Y:S01]  /*6dd0*/  PLOP3.LUT P0, PT, PT, PT, UP0, 0x80, 0x8 ;  /* 0x000000000008781c */ /* 0x000fe20003f0f008 */
[----:B------:R-:W-:Y:S01]  /*6de0*/  @!UPT UIADD3 URZ, UPT, UPT, URZ, URZ, URZ ;  /* 0x000000fffffff290 */ /* 0x000fe2000fffe0ff */
[----:B------:R-:W-:Y:S11]  /*6df0*/  BRA.U !UP1, `(.L_x_122) ;  /* 0x00000001093c7547 */ /* 0x000ff6000b800000 */
[----:B------:R-:W-:Y:S01]  /*6e00*/  UISETP.NE.U32.AND UP0, UPT, UR46, URZ, UPT ;  /* 0x000000ff2e00728c */ /* 0x000fe2000bf05070 */
[----:B-1----:R-:W-:Y:S01]  /*6e10*/  HFMA2 R0, -RZ, RZ, 0, 5.9604644775390625e-08 ;  /* 0x00000001ff007431 */ /* 0x002fe200000001ff */
[----:B------:R-:W1:Y:S01]  /*6e20*/  LDCU.64 UR8, c[0x0][0x358] ;  /* 0x00006b00ff0877ac */ /* 0x000e620008000a00 */
[----:B------:R-:W-:Y:S01]  /*6e30*/  IMAD.MOV.U32 R84, RZ, RZ, 0x1 ;  /* 0x00000001ff547424 */ /* 0x000fe200078e00ff */
[----:B------:R-:W-:Y:S06]  /*6e40*/  UISETP.NE.AND.EX UP0, UPT, UR47, URZ, UPT, UP0 ;  /* 0x000000ff2f00728c */ /* 0x000fec000bf05300 */
[----:B------:R-:W-:Y:S05]  /*6e50*/  PLOP3.LUT P3, PT, PT, PT, UP0, 0x80, 0x8 ;  /* 0x000000000008781c */ /* 0x000fea0003f6f008 */
[----:B------:R-:W2:Y:S01]  /*6e60*/  @UP0 LDCU.64 UR4, c[0x0][0x888] ;  /* 0x00011100ff0407ac */ /* 0x000ea20008000a00 */
[----:B------:R-:W-:Y:S07]  /*6e70*/  @UP0 UIMAD UR6, UR36, UR60, URZ ;  /* 0x0000003c240602a4 */ /* 0x000fee000f8e02ff */
[----:B------:R-:W-:Y:S01]  /*6e80*/  @!P3 PRMT R84, R0, 0x7610, R84 ;  /* 0x000076100054b816 */ /* 0x000fe20000000054 */
[----:B--2---:R-:W-:Y:S06]  /*6e90*/  @UP0 UIMAD.WIDE UR4, UR6, 0x4, UR4 ;  /* 0x00000004060408a5 */ /* 0x004fec000f8e0204 */
[----:B------:R-:W-:Y:S01]  /*6ea0*/  IMAD.U32 R2, RZ, RZ, UR4 ;  /* 0x00000004ff027e24 */ /* 0x000fe2000f8e00ff */
[----:B------:R-:W-:Y:S04]  /*6eb0*/  MOV R3, UR5 ;  /* 0x0000000500037c02 */ /* 0x000fe80008000f00 */
[----:B------:R-:W2:Y:S01]  /*6ec0*/  @!UP0 LDCU UR4, c[0x0][0x880] ;  /* 0x00011000ff0487ac */ /* 0x000ea20008000800 */
[----:B-1---5:R3:W5:Y:S02]  /*6ed0*/  @P3 LDG.E R41, desc[UR8][R2.64] ;  /* 0x0000000802293981 */ /* 0x022764000c1e1900 */
[----:B--23--:R-:W-:Y:S02]  /*6ee0*/  @!P3 IMAD.U32 R41, RZ, RZ, UR4 ;  /* 0x00000004ff29be24 */ /* 0x00cfe4000f8e00ff */
.L_x_122:
[----:B------:R-:W-:Y:S05]  /*6ef0*/  @!P4 BRA `(.L_x_123) ;  /* 0x000000000024c947 */ /* 0x000fea0003800000 */
[----:B------:R-:W-:Y:S01]  /*6f00*/  ISETP.NE.U32.AND P3, PT, R80, RZ, PT ;  /* 0x000000ff5000720c */ /* 0x000fe20003f65070 */
[----:B------:R-:W2:Y:S03]  /*6f10*/  LDCU.64 UR4, c[0x0][0x358] ;  /* 0x00006b00ff0477ac */ /* 0x000ea60008000a00 */
[----:B------:R-:W-:Y:S11]  /*6f20*/  ISETP.NE.AND.EX P3, PT, R81, RZ, PT, P3 ;  /* 0x000000ff5100720c */ /* 0x000ff60003f65330 */
[----:B------:R-:W-:Y:S02]  /*6f30*/  @!UPT UIADD3 URZ, UPT, UPT, URZ, URZ, URZ ;  /* 0x000000fffffff290 */ /* 0x000fe4000fffe0ff */
[----:B------:R-:W3:Y:S01]  /*6f40*/  @P3 LDC.64 R2, c[0x0][0x8a8] ;  /* 0x00022a00ff023b82 */ /* 0x000ee20000000a00 */
[----:B-1----:R-:W-:Y:S04]  /*6f50*/  @P3 IMAD R0, R82, UR36, RZ ;  /* 0x0000002452003c24 */ /* 0x002fe8000f8e02ff */
[----:B---3--:R-:W-:Y:S05]  /*6f60*/  @P3 IMAD.WIDE R2, R0, 0x4, R2 ;  /* 0x0000000400023825 */ /* 0x008fea00078e0202 */
[----:B--2--5:R2:W5:Y:S02]  /*6f70*/  @P3 LDG.E R38, desc[UR4][R2.64] ;  /* 0x0000000402263981 */ /* 0x024564000c1e1900 */
[----:B--2---:R-:W3:Y:S02]  /*6f80*/  @!P3 LDC R38, c[0x0][0x8a0] ;  /* 0x00022800ff26bb82 */ /* 0x004ee40000000800 */
.L_x_123:
[----:B-----5:R-:W-:Y:S01]  /*6f90*/  FSETP.NEU.AND P4, PT, R41, RZ, PT ;  /* 0x000000ff2900720b */ /* 0x020fe20003f8d000 */
[----:B------:R-:W-:Y:S01]  /*6fa0*/  BSSY B1, `(.L_x_124) ;  /* 0x0000042000017945 */ /* 0x000fe20003800000 */
[----:B------:R-:W-:Y:S01]  /*6fb0*/  SEL R5, RZ, 0xffffffff, P2 ;  /* 0xffffffffff057807 */ /* 0x000fe20001000000 */
[----:B------:R-:W-:Y:S01]  /*6fc0*/  IMAD.MOV.U32 R102, RZ, RZ, 0x1 ;  /* 0x00000001ff667424 */ /* 0x000fe200078e00ff */
[----:B------:R-:W-:Y:S02]  /*6fd0*/  LOP3.LUT P3, RZ, R84, 0xff, RZ, 0xc0, !PT ;  /* 0x000000ff54ff7812 */ /* 0x000fe4000786c0ff */
[----:B------:R-:W-:Y:S02]  /*6fe0*/  CS2R R78, SRZ ;  /* 0x00000000004e7805 */ /* 0x000fe4000001ff00 */
[----:B------:R-:W-:Y:S02]  /*6ff0*/  @P1 SEL R4, RZ, 0xffffffff, P4 ;  /* 0xffffffffff041807 */ /* 0x000fe40002000000 */
[----:B------:R-:W-:Y:S02]  /*7000*/  CS2R R76, SRZ ;  /* 0x00000000004c7805 */ /* 0x000fe4000001ff00 */
[----:B------:R-:W-:Y:S02]  /*7010*/  LEA R2, R90, UR44, 0x3 ;  /* 0x0000002c5a027c11 */ /* 0x000fe4000f8e18ff */
[----:B------:R-:W-:Y:S02]  /*7020*/  CS2R R74, SRZ ;  /* 0x00000000004a7805 */ /* 0x000fe4000001ff00 */
[----:B------:R-:W-:Y:S02]  /*7030*/  @P0 SEL R4, R5, R4, !P3 ;  /* 0x0000000405040207 */ /* 0x000fe40005800000 */
[----:B------:R-:W-:Y:S02]  /*7040*/  CS2R R72, SRZ ;  /* 0x0000000000487805 */ /* 0x000fe4000001ff00 */
[----:B------:R-:W-:Y:S02]  /*7050*/  LEA R100, R36, UR44, 0x3 ;  /* 0x0000002c24647c11 */ /* 0x000fe4000f8e18ff */
[----:B------:R-:W-:Y:S02]  /*7060*/  @P1 LOP3.LUT R4, R4, 0x1, RZ, 0xc0, !PT ;  /* 0x0000000104041812 */ /* 0x000fe400078ec0ff */
[----:B------:R-:W-:Y:S02]  /*7070*/  SHF.L.U32 R3, R92, 0x1f, RZ ;  /* 0x0000001f5c037819 */ /* 0x000fe400000006ff */
[----:B------:R-:W-:Y:S02]  /*7080*/  ISETP.NE.U32.OR P6, PT, R4, 0x1, !P1 ;  /* 0x000000010400780c */ /* 0x000fe40004fc5470 */
[----:B------:R-:W-:Y:S02]  /*7090*/  PLOP3.LUT P2, PT, PT, PT, UP1, 0x80, 0x8 ;  /* 0x000000000008781c */ /* 0x000fe40003f4f018 */
[C---:B------:R-:W-:Y:S02]  /*70a0*/  LEA.HI R39, R36.reuse, R36, RZ, 0x1 ;  /* 0x0000002424277211 */ /* 0x040fe400078f08ff */
[----:B------:R-:W-:Y:S02]  /*70b0*/  SEL R4, RZ, 0xffffffff, P4 ;  /* 0xffffffffff047807 */ /* 0x000fe40002000000 */
[----:B------:R-:W-:Y:S01]  /*70c0*/  P2R R96, PR, RZ, 0x40 ;  /* 0x00000040ff607803 */ /* 0x000fe20000000000 */
[C---:B-1----:R-:W-:Y:S01]  /*70d0*/  IMAD.SHL.U32 R0, R39.reuse, 0x40, RZ ;  /* 0x0000004027007824 */ /* 0x042fe200078e00ff */
[----:B------:R-:W-:Y:S03]  /*70e0*/  LOP3.LUT R39, R39, 0xffe, RZ, 0xc0, !PT ;  /* 0x00000ffe27277812 */ /* 0x000fe600078ec0ff */
[----:B------:R-:W-:Y:S02]  /*70f0*/  @P6 SHF.L.U32 R7, R89, 0x1f, RZ ;  /* 0x0000001f59076819 */ /* 0x000fe400000006ff */
[----:B------:R-:W-:Y:S01]  /*7100*/  @P2 SEL R4, R5, R4, !P3 ;  /* 0x0000000405042207 */ /* 0x000fe20005800000 */
[----:B------:R-:W-:Y:S01]  /*7110*/  IMAD.IADD R39, R36, 0x1, -R39 ;  /* 0x0000000124277824 */ /* 0x000fe200078e0a27 */
[----:B------:R-:W1:Y:S01]  /*7120*/  @P6 SYNCS.PHASECHK.TRANS64.TRYWAIT P1, [R2+URZ+0x220], R7 ;  /* 0x00022007020065a7 */ /* 0x000e6200080211ff */
[----:B------:R-:W-:Y:S02]  /*7130*/  LOP3.LUT R0, R0, 0xffffff80, RZ, 0xc0, !PT ;  /* 0xffffff8000007812 */ /* 0x000fe400078ec0ff */
[----:B------:R-:W-:Y:S03]  /*7140*/  LOP3.LUT R4, R4, 0x1, RZ, 0xc0, !PT ;  /* 0x0000000104047812 */ /* 0x000fe600078ec0ff */
[----:B------:R-:W-:Y:S01]  /*7150*/  IMAD.IADD R0, R37, 0x1, R0 ;  /* 0x0000000125007824 */ /* 0x000fe200078e0200 */
[----:B------:R-:W-:Y:S03]  /*7160*/  ISETP.NE.U32.AND P5, PT, R4, 0x1, PT ;  /* 0x000000010400780c */ /* 0x000fe60003fa5070 */
[----:B------:R-:W-:Y:S01]  /*7170*/  IMAD R39, R39, 0x100000, R0 ;  /* 0x0010000027277824 */ /* 0x000fe200078e0200 */
[----:B------:R-:W-:Y:S01]  /*7180*/  P2R R103, PR, RZ, 0x20 ;  /* 0x00000020ff677803 */ /* 0x000fe20000000000 */
[----:B------:R2:W4:Y:S01]  /*7190*/  SYNCS.PHASECHK.TRANS64.TRYWAIT P0, [R100+URZ+0x270], R3 ;  /* 0x00027003640075a7 */ /* 0x00052200080011ff */
[----:B-1----:R-:W-:Y:S01]  /*71a0*/  @P6 SEL R102, RZ, 0x1, !P1 ;  /* 0x00000001ff666807 */ /* 0x002fe20004800000 */
[----:B--2---:R-:W-:Y:S06]  /*71b0*/  @!P6 BRA `(.L_x_125) ;  /* 0x000000000080e947 */ /* 0x004fec0003800000 */
[----:B------:R-:W-:Y:S01]  /*71c0*/  @P5 IMAD R6, R90, 0x1000, R71 ;  /* 0x000010005a065824 */ /* 0x000fe200078e0247 */
[----:B------:R-:W1:Y:S01]  /*71d0*/  S2R R0, SR_CgaCtaId ;  /* 0x0000000000007919 */ /* 0x000e620000008800 */
[----:B------:R-:W-:Y:S01]  /*71e0*/  ISETP.NE.AND P1, PT, R102, RZ, PT ;  /* 0x000000ff6600720c */ /* 0x000fe20003f25270 */
[----:B------:R-:W-:Y:S01]  /*71f0*/  BSSY B0, `(.L_x_126) ;  /* 0x000000b000007945 */ /* 0x000fe20003800000 */
[----:B------:R-:W-:Y:S01]  /*7200*/  @P5 VIADD R4, R6, UR44 ;  /* 0x0000002c06045c36 */ /* 0x000fe20008000000 */
[----:B------:R-:W-:Y:S02]  /*7210*/  CS2R R74, SRZ ;  /* 0x00000000004a7805 */ /* 0x000fe4000001ff00 */
[----:B------:R-:W-:Y:S02]  /*7220*/  CS2R R72, SRZ ;  /* 0x0000000000487805 */ /* 0x000fe4000001ff00 */
[----:B------:R-:W-:Y:S01]  /*7230*/  CS2R R78, SRZ ;  /* 0x00000000004e7805 */ /* 0x000fe2000001ff00 */
[----:B------:R-:W-:Y:S01]  /*7240*/  @P5 IMAD R4, R93, -0x10, R4 ;  /* 0xfffffff05d045824 */ /* 0x000fe200078e0204 */
[----:B------:R-:W-:Y:S04]  /*7250*/  CS2R R76, SRZ ;  /* 0x00000000004c7805 */ /* 0x000fe8000001ff00 */
[----:B------:R-:W-:Y:S05]  /*7260*/  @P1 BRA `(.L_x_127) ;  /* 0x00000000000c1947 */ /* 0x000fea0003800000 */
[----:B------:R-:W-:Y:S04]  /*7270*/  SHF.L.U32 R5, R89, 0x1f, RZ ;  /* 0x0000001f59057819 */ /* 0x000fe800000006ff */
[----:B------:R-:W2:Y:S02]  /*7280*/  SYNCS.PHASECHK.TRANS64.TRYWAIT P1, [R2+URZ+0x220], R5 ;  /* 0x00022005020075a7 */ /* 0x000ea400080211ff */
[----:B--2---:R-:W-:Y:S05]  /*7290*/  @!P1 BRA `(.L_x_128) ;  /* 0x0000002c00c49947 */ /* 0x004fea0003800000 */
.L_x_127:
[----:B------:R-:W-:Y:S05]  /*72a0*/  BSYNC B0 ;  /* 0x0000000000007941 */ /* 0x000fea0003800000 */
.L_x_126:
[----:B------:R-:W-:Y:S01]  /*72b0*/  ISETP.NE.AND P1, PT, R103, RZ, PT ;  /* 0x000000ff6700720c */ /* 0x000fe20003f25270 */
[----:B--2---:R-:W-:Y:S02]  /*72c0*/  VIADD R5, R2, 0x230 ;  /* 0x0000023002057836 */ /* 0x004fe40000000000 */
[----:B------:R-:W-:Y:S03]  /*72d0*/  VIADD R90, R90, 0x1 ;  /* 0x000000015a5a7836 */ /* 0x000fe60000000000 */
[----:B-1----:R-:W-:Y:S07]  /*72e0*/  PRMT R0, R0, 0x654, R5 ;  /* 0x0000065400007816 */ /* 0x002fee0000000005 */
[----:B------:R1:W2:Y:S04]  /*72f0*/  @P1 LDS.128 R72, [R6+UR44+0x400] ;  /* 0x0004002c06481984 */ /* 0x0002a80008000c00 */
[----:B------:R1:W1:Y:S01]  /*7300*/  @P1 LDS.128 R76, [R4+0x410] ;  /* 0x00041000044c1984 */ /* 0x0002620000000c00 */
[C---:B------:R-:W-:Y:S01]  /*7310*/  ISETP.NE.AND P1, PT, R90.reuse, 0x2, PT ;  /* 0x000000025a00780c */ /* 0x040fe20003f25270 */
[----:B------:R-:W-:Y:S01]  /*7320*/  @!PT LDS RZ, [RZ] ;  /* 0x00000000fffff984 */ /* 0x000fe20000000800 */
[----:B------:R-:W-:Y:S01]  /*7330*/  @!PT LDS RZ, [RZ] ;  /* 0x00000000fffff984 */ /* 0x000fe20000000800 */
[----:B------:R-:W-:Y:S01]  /*7340*/  @!PT LDS RZ, [RZ] ;  /* 0x00000000fffff984 */ /* 0x000fe20000000800 */
[----:B------:R-:W-:Y:S01]  /*7350*/  @!PT LDS RZ, [RZ] ;  /* 0x00000000fffff984 */ /* 0x000fe20000000800 */
[----:B------:R5:W-:Y:S06]  /*7360*/  MEMBAR.ALL.CTA ;  /* 0x0000000000007992 */ /* 0x000bec0000008000 */
[----:B-----5:R-:W5:Y:S01]  /*7370*/  FENCE.VIEW.ASYNC.S ;  /* 0x00000000000073c6 */ /* 0x020f620000000000 */
[----:B------:R-:W-:Y:S01]  /*7380*/  SEL R90, R90, RZ, P1 ;  /* 0x000000ff5a5a7207 */ /* 0x000fe20000800000 */
[----:B-----5:R5:W-:Y:S02]  /*7390*/  SYNCS.ARRIVE.TRANS64.RED.A1T0 RZ, [R0+URZ], RZ ;  /* 0x000000ff00ff79a7 */ /* 0x020be400081004ff */
[----:B-----5:R-:W-:Y:S04]  /*73a0*/  SEL R0, RZ, 0x1, P1 ;  /* 0x00000001ff007807 */ /* 0x020fe80000800000 */
[----:B--2---:R-:W-:Y:S02]  /*73b0*/  LOP3.LUT R89, R89, R0, RZ, 0x3c, !PT ;  /* 0x0000000059597212 */ /* 0x004fe400078e3cff */
.L_x_125:
[----:B------:R-:W-:Y:S05]  /*73c0*/  BSYNC B1 ;  /* 0x0000000000017941 */ /* 0x000fea0003800000 */
.L_x_124:
[----:B------:R-:W-:Y:S04]  /*73d0*/  SHF.R.U32.HI R0, RZ, 0x15, R39 ;  /* 0x00000015ff007819 */ /* 0x000fe80000011627 */
[----:B------:R-:W-:Y:S01]  /*73e0*/  LOP3.LUT P1, RZ, R0, 0x3, R85, 0x48, !PT ;  /* 0x0000000300ff7812 */ /* 0x000fe20007824855 */
[----:B------:R-:W-:Y:S01]  /*73f0*/  @!UPT UIADD3 URZ, UPT, UPT, URZ, URZ, URZ ;  /* 0x000000fffffff290 */ /* 0x000fe2000fffe0ff */
[----:B----4-:R-:W-:Y:S11]  /*7400*/  @P0 BRA `(.L_x_129) ;  /* 0x0000000000080947 */ /* 0x010ff60003800000 */
[----:B------:R-:W2:Y:S02]  /*7410*/  SYNCS.PHASECHK.TRANS64.TRYWAIT P0, [R100+URZ+0x270], R3 ;  /* 0x00027003640075a7 */ /* 0x000ea400080011ff */
[----:B--2---:R-:W-:Y:S05]  /*7420*/  @!P0 BRA `(.L_x_130) ;  /* 0x0000002c00748947 */ /* 0x004fea0003800000 */
.L_x_129:
[----:B------:R-:W-:Y:S05]  /*7430*/  @!P1 BRA `(.L_x_131) ;  /* 0x0000000000409947 */ /* 0x000fea0003800000 */
[----:B------:R-:W4:Y:S01]  /*7440*/  LDCU.64 UR8, c[0x4][0x70] ;  /* 0x01000e00ff0877ac */ /* 0x000f220008000a00 */
[----:B--2---:R-:W-:Y:S01]  /*7450*/  MOV R3, 0x0 ;  /* 0x0000000000037802 */ /* 0x004fe20000000f00 */
[----:B------:R-:W-:Y:S02]  /*7460*/  HFMA2 R12, -RZ, RZ, 0, 5.9604644775390625e-08 ;  /* 0x00000001ff0c7431 */ /* 0x000fe400000001ff */
[----:B------:R-:W-:Y:S02]  /*7470*/  IMAD.MOV.U32 R8, RZ, RZ, 0x192 ;  /* 0x00000192ff087424 */ /* 0x000fe400078e00ff */
[----:B------:R-:W-:Y:S01]  /*7480*/  IMAD.MOV.U32 R13, RZ, RZ, RZ ;  /* 0x000000ffff0d7224 */ /* 0x000fe200078e00ff */
[----:B------:R-:W2:Y:S01]  /*7490*/  LDCU.64 UR6, c[0x4][0x78] ;  /* 0x01000f00ff0677ac */ /* 0x000ea20008000a00 */
[----:B------:R-:W3:Y:S01]  /*74a0*/  LDC.64 R2, c[0x4][R3] ;  /* 0x0100000003027b82 */ /* 0x000ee20000000a00 */
[----:B------:R-:W5:Y:S01]  /*74b0*/  LDCU.64 UR4, c[0x4][0x10] ;  /* 0x01000200ff0477ac */ /* 0x000f620008000a00 */
[----:B----4-:R-:W-:Y:S01]  /*74c0*/  MOV R5, UR9 ;  /* 0x0000000900057c02 */ /* 0x010fe20008000f00 */
[----:B-1----:R-:W-:Y:S01]  /*74d0*/  IMAD.U32 R4, RZ, RZ, UR8 ;  /* 0x00000008ff047e24 */ /* 0x002fe2000f8e00ff */
[----:B--2---:R-:W-:Y:S01]  /*74e0*/  MOV R7, UR7 ;  /* 0x0000000700077c02 */ /* 0x004fe20008000f00 */
[----:B------:R-:W-:Y:S01]  /*74f0*/  IMAD.U32 R6, RZ, RZ, UR6 ;  /* 0x00000006ff067e24 */ /* 0x000fe2000f8e00ff */
[----:B-----5:R-:W-:Y:S01]  /*7500*/  MOV R11, UR5 ;  /* 0x00000005000b7c02 */ /* 0x020fe20008000f00 */
[----:B------:R-:W-:Y:S02]  /*7510*/  IMAD.U32 R10, RZ, RZ, UR4 ;  /* 0x00000004ff0a7e24 */ /* 0x000fe4000f8e00ff */
[----:B------:R-:W-:Y:S07]  /*7520*/  LEPC R20, `(.L_x_131) ;  /* 0x000000001014794e */ /* 0x000fee0000000000 */
[----:B---3--:R-:W-:Y:S05]  /*7530*/  CALL.ABS.NOINC R2 ;  /* 0x0000000002007343 */ /* 0x008fea0003c00000 */
.L_x_131:
[-C--:B------:R-:W-:Y:S01]  /*7540*/  F2FP.F16.E4M3.UNPACK_B R42, R72.reuse ;  /* 0x00000048ff2a723e */ /* 0x080fe200020006ff */
[----:B------:R-:W-:Y:S05]  /*7550*/  WARPSYNC.ALL ;  /* 0x0000000000007948 */ /* 0x000fea0003800000 */
[----:B------:R-:W-:Y:S01]  /*7560*/  R2UR UR4, R39 ;  /* 0x00000000270472ca */ /* 0x000fe200000e0000 */
[--C-:B------:R-:W-:Y:S01]  /*7570*/  HADD2.F32 R40, -RZ, R42.reuse.H0_H0 ;  /* 0x2000002aff287230 */ /* 0x100fe20000004100 */
[----:B------:R-:W-:Y:S01]  /*7580*/  F2FP.F16.E4M3.UNPACK_B R43, R72.H1 ;  /* 0x00000048ff2b723e */ /* 0x000fe200030006ff */
[----:B------:R-:W-:Y:S01]  /*7590*/  HADD2.F32 R42, -RZ, R42.H1_H1 ;  /* 0x3000002aff2a7230 */ /* 0x000fe20000004100 */
[-C--:B------:R-:W-:Y:S01]  /*75a0*/  F2FP.F16.E4M3.UNPACK_B R45, R73.reuse ;  /* 0x00000049ff2d723e */ /* 0x080fe200020006ff */
[----:B------:R-:W-:Y:S01]  /*75b0*/  BSSY.RECONVERGENT B0, `(.L_x_132) ;  /* 0x0000099000007945 */ /* 0x000fe20003800200 */
[----:B------:R-:W-:Y:S01]  /*75c0*/  F2FP.F16.E4M3.UNPACK_B R47, R73.H1 ;  /* 0x00000049ff2f723e */ /* 0x000fe200030006ff */
[--C-:B------:R-:W-:Y:S01]  /*75d0*/  HADD2.F32 R44, -RZ, R43.reuse.H0_H0 ;  /* 0x2000002bff2c7230 */ /* 0x100fe20000004100 */
[-C--:B------:R-:W-:Y:S01]  /*75e0*/  F2FP.F16.E4M3.UNPACK_B R49, R74.reuse ;  /* 0x0000004aff31723e */ /* 0x080fe200020006ff */
[----:B------:R-:W-:Y:S01]  /*75f0*/  HADD2.F32 R46, -RZ, R43.H1_H1 ;  /* 0x3000002bff2e7230 */ /* 0x000fe20000004100 */
[----:B------:R-:W-:Y:S01]  /*7600*/  F2FP.F16.E4M3.UNPACK_B R51, R74.H1 ;  /* 0x0000004aff33723e */ /* 0x000fe200030006ff */
[--C-:B------:R-:W-:Y:S01]  /*7610*/  HADD2.F32 R43, -RZ, R45.reuse.H0_H0 ;  /* 0x2000002dff2b7230 */ /* 0x100fe20000004100 */
[-C--:B------:R-:W-:Y:S01]  /*7620*/  F2FP.F16.E4M3.UNPACK_B R53, R75.reuse ;  /* 0x0000004bff35723e */ /* 0x080fe200020006ff */
[----:B-1----:R-:W-:Y:S01]  /*7630*/  LDTM.16dp32bit_t0_t15.x32 R4, tmem[UR4] ;  /* 0x00000004000479ee */ /* 0x002fe20008a80000 */
[----:B------:R-:W3:Y:S01]  /*7640*/  LDTM.16dp32bit_t16_t31.x32 R4, tmem[UR4+0x20] ;  /* 0x00002004000479ee */ /* 0x000ee20008aa0000 */
[----:B------:R-:W-:Y:S01]  /*7650*/  ISETP.NE.AND P6, PT, R96, RZ, PT ;  /* 0x000000ff6000720c */ /* 0x000fe20003fc5270 */
[----:B------:R-:W-:Y:S01]  /*7660*/  HADD2.F32 R48, -RZ, R45.H1_H1 ;  /* 0x3000002dff307230 */ /* 0x000fe20000004100 */
[----:B------:R-:W-:Y:S01]  /*7670*/  IADD3 R109, PT, PT, R71, UR44, RZ ;  /* 0x0000002c476d7c10 */ /* 0x000fe2000fffe0ff */
[----:B------:R-:W-:Y:S01]  /*7680*/  HADD2.F32 R52, -RZ, R49.H1_H1 ;  /* 0x30000031ff347230 */ /* 0x000fe20000004100 */
[----:B------:R-:W-:Y:S01]  /*7690*/  SHF.L.U32 R108, R88, 0x4, RZ ;  /* 0x00000004586c7819 */ /* 0x000fe200000006ff */
[----:B------:R-:W-:Y:S01]  /*76a0*/  HADD2.F32 R56, -RZ, R53.H1_H1 ;  /* 0x30000035ff387230 */ /* 0x000fe20000004100 */
[----:B------:R-:W-:Y:S01]  /*76b0*/  F2FP.F16.E4M3.UNPACK_B R55, R75.H1 ;  /* 0x0000004bff37723e */ /* 0x000fe200030006ff */
[--C-:B------:R-:W-:Y:S01]  /*76c0*/  HADD2.F32 R45, -RZ, R47.reuse.H0_H0 ;  /* 0x2000002fff2d7230 */ /* 0x100fe20000004100 */
[----:B------:R-:W-:Y:S01]  /*76d0*/  IADD3 R101, PT, PT, R109, R108, RZ ;  /* 0x0000006c6d657210 */ /* 0x000fe20007ffe0ff */
[----:B------:R-:W-:Y:S01]  /*76e0*/  HADD2.F32 R50, -RZ, R47.H1_H1 ;  /* 0x3000002fff327230 */ /* 0x000fe20000004100 */
[-C--:B------:R-:W-:Y:S01]  /*76f0*/  F2FP.F16.E4M3.UNPACK_B R57, R76.reuse ;  /* 0x0000004cff39723e */ /* 0x080fe200020006ff */
[----:B------:R-:W-:Y:S01]  /*7700*/  HADD2.F32 R47, -RZ, R49.H0_H0 ;  /* 0x20000031ff2f7230 */ /* 0x000fe20000004100 */
[----:B------:R-:W-:Y:S01]  /*7710*/  F2FP.F16.E4M3.UNPACK_B R59, R76.H1 ;  /* 0x0000004cff3b723e */ /* 0x000fe200030006ff */
[----:B------:R-:W-:Y:S01]  /*7720*/  HADD2.F32 R49, -RZ, R51.H0_H0 ;  /* 0x20000033ff317230 */ /* 0x000fe20000004100 */
[-C--:B------:R-:W-:Y:S01]  /*7730*/  F2FP.F16.E4M3.UNPACK_B R61, R77.reuse ;  /* 0x0000004dff3d723e */ /* 0x080fe200020006ff */
[----:B------:R-:W-:Y:S01]  /*7740*/  HADD2.F32 R60, -RZ, R57.H1_H1 ;  /* 0x30000039ff3c7230 */ /* 0x000fe20000004100 */
[----:B------:R-:W-:Y:S01]  /*7750*/  F2FP.F16.E4M3.UNPACK_B R63, R77.H1 ;  /* 0x0000004dff3f723e */ /* 0x000fe200030006ff */
[----:B------:R-:W-:Y:S01]  /*7760*/  HADD2.F32 R54, -RZ, R51.H1_H1 ;  /* 0x30000033ff367230 */ /* 0x000fe20000004100 */
[-C--:B------:R-:W-:Y:S01]  /*7770*/  F2FP.F16.E4M3.UNPACK_B R65, R78.reuse ;  /* 0x0000004eff41723e */ /* 0x080fe200020006ff */
[----:B------:R-:W-:Y:S01]  /*7780*/  HADD2.F32 R51, -RZ, R53.H0_H0 ;  /* 0x20000035ff337230 */ /* 0x000fe20000004100 */
[----:B------:R-:W-:Y:S01]  /*7790*/  F2FP.F16.E4M3.UNPACK_B R67, R78.H1 ;  /* 0x0000004eff43723e */ /* 0x000fe200030006ff */
[----:B------:R-:W-:Y:S01]  /*77a0*/  HADD2.F32 R64, -RZ, R61.H1_H1 ;  /* 0x3000003dff407230 */ /* 0x000fe20000004100 */
[----:B------:R-:W-:Y:S01]  /*77b0*/  ISETP.NE.AND P0, PT, R95, RZ, PT ;  /* 0x000000ff5f00720c */ /* 0x000fe20003f05270 */
[C---:B---3--:R-:W-:Y:S01]  /*77c0*/  FMUL R0, R38.reuse, R4 ;  /* 0x0000000426007220 */ /* 0x048fe20000400000 */
[C---:B------:R-:W-:Y:S01]  /*77d0*/  FMUL R2, R38.reuse, R5 ;  /* 0x0000000526027220 */ /* 0x040fe20000400000 */
[C---:B------:R-:W-:Y:S01]  /*77e0*/  FMUL R4, R38.reuse, R8 ;  /* 0x0000000826047220 */ /* 0x040fe20000400000 */
[C---:B------:R-:W-:Y:S01]  /*77f0*/  FMUL R5, R38.reuse, R9 ;  /* 0x0000000926057220 */ /* 0x040fe20000400000 */
[C---:B------:R-:W-:Y:S01]  /*7800*/  FFMA R0, R41.reuse, R40, R0 ;  /* 0x0000002829007223 */ /* 0x040fe20000000000 */
[C---:B------:R-:W-:Y:S01]  /*7810*/  FFMA R2, R41.reuse, R42, R2 ;  /* 0x0000002a29027223 */ /* 0x040fe20000000002 */
[C---:B------:R-:W-:Y:S01]  /*7820*/  FMUL R8, R38.reuse, R12 ;  /* 0x0000000c26087220 */ /* 0x040fe20000400000 */
[C---:B------:R-:W-:Y:S01]  /*7830*/  FMUL R9, R38.reuse, R13 ;  /* 0x0000000d26097220 */ /* 0x040fe20000400000 */
[C---:B------:R-:W-:Y:S01]  /*7840*/  FMUL R12, R38.reuse, R16 ;  /* 0x00000010260c7220 */ /* 0x040fe20000400000 */
[C---:B------:R-:W-:Y:S01]  /*7850*/  FMUL R13, R38.reuse, R17 ;  /* 0x00000011260d7220 */ /* 0x040fe20000400000 */
[C---:B------:R-:W-:Y:S01]  /*7860*/  FMUL R16, R38.reuse, R20 ;  /* 0x0000001426107220 */ /* 0x040fe20000400000 */
[C---:B------:R-:W-:Y:S01]  /*7870*/  FMUL R17, R38.reuse, R21 ;  /* 0x0000001526117220 */ /* 0x040fe20000400000 */
[C---:B------:R-:W-:Y:S01]  /*7880*/  FMUL R20, R38.reuse, R24 ;  /* 0x0000001826147220 */ /* 0x040fe20000400000 */
[C---:B------:R-:W-:Y:S01]  /*7890*/  FMUL R21, R38.reuse, R25 ;  /* 0x0000001926157220 */ /* 0x040fe20000400000 */
[----:B------:R-:W-:Y:S02]  /*78a0*/  HADD2.F32 R68, -RZ, R65.H1_H1 ;  /* 0x30000041ff447230 */ /* 0x000fe40000004100 */
[C---:B------:R-:W-:Y:S01]  /*78b0*/  FMUL R24, R38.reuse, R28 ;  /* 0x0000001c26187220 */ /* 0x040fe20000400000 */
[C---:B------:R-:W-:Y:S01]  /*78c0*/  FMUL R25, R38.reuse, R29 ;  /* 0x0000001d26197220 */ /* 0x040fe20000400000 */
[C---:B------:R-:W-:Y:S01]  /*78d0*/  FMUL R28, R38.reuse, R32 ;  /* 0x00000020261c7220 */ /* 0x040fe20000400000 */
[C---:B------:R-:W-:Y:S01]  /*78e0*/  FMUL R29, R38.reuse, R33 ;  /* 0x00000021261d7220 */ /* 0x040fe20000400000 */
[C---:B--2---:R-:W-:Y:S01]  /*78f0*/  FMUL R3, R38.reuse, R6 ;  /* 0x0000000626037220 */ /* 0x044fe20000400000 */
[C---:B------:R-:W-:Y:S01]  /*7900*/  FMUL R7, R38.reuse, R7 ;  /* 0x0000000726077220 */ /* 0x040fe20000400000 */
[C---:B------:R-:W-:Y:S01]  /*7910*/  FMUL R6, R38.reuse, R10 ;  /* 0x0000000a26067220 */ /* 0x040fe20000400000 */
[C---:B------:R-:W-:Y:S01]  /*7920*/  FMUL R11, R38.reuse, R11 ;  /* 0x0000000b260b7220 */ /* 0x040fe20000400000 */
[C---:B------:R-:W-:Y:S01]  /*7930*/  FFMA R3, R41.reuse, R44, R3 ;  /* 0x0000002c29037223 */ /* 0x040fe20000000003 */
[C---:B------:R-:W-:Y:S01]  /*7940*/  FFMA R7, R41.reuse, R46, R7 ;  /* 0x0000002e29077223 */ /* 0x040fe20000000007 */
[C---:B------:R-:W-:Y:S01]  /*7950*/  FFMA R4, R41.reuse, R43, R4 ;  /* 0x0000002b29047223 */ /* 0x040fe20000000004 */
[----:B------:R-:W-:Y:S01]  /*7960*/  F2FP.F16.E4M3.UNPACK_B R40, R79 ;  /* 0x0000004fff28723e */ /* 0x000fe200020006ff */
[C---:B------:R-:W-:Y:S01]  /*7970*/  FFMA R5, R41.reuse, R48, R5 ;  /* 0x0000003029057223 */ /* 0x040fe20000000005 */
[C---:B------:R-:W-:Y:S01]  /*7980*/  FFMA R6, R41.reuse, R45, R6 ;  /* 0x0000002d29067223 */ /* 0x040fe20000000006 */
[----:B------:R-:W-:Y:S01]  /*7990*/  F2FP.F16.E4M3.UNPACK_B R42, R79.H1 ;  /* 0x0000004fff2a723e */ /* 0x000fe200030006ff */
[C---:B------:R-:W-:Y:S01]  /*79a0*/  FFMA R11, R41.reuse, R50, R11 ;  /* 0x00000032290b7223 */ /* 0x040fe2000000000b */
[----:B------:R-:W-:Y:S01]  /*79b0*/  FFMA R8, R41, R47, R8 ;  /* 0x0000002f29087223 */ /* 0x000fe20000000008 */
[----:B------:R-:W-:Y:S01]  /*79c0*/  F2FP.SATFINITE.E4M3.F32.PACK_AB_MERGE_C R97, R7, R3, RZ ;  /* 0x000000030761723e */ /* 0x000fe200048070ff */
[C---:B------:R-:W-:Y:S01]  /*79d0*/  FFMA R9, R41.reuse, R52, R9 ;  /* 0x0000003429097223 */ /* 0x040fe20000000009 */
[----:B------:R-:W-:Y:S01]  /*79e0*/  FMUL R10, R38, R14 ;  /* 0x0000000e260a7220 */ /* 0x000fe20000400000 */
[----:B------:R-:W-:Y:S01]  /*79f0*/  LEA R109, R90, UR44, 0x3 ;  /* 0x0000002c5a6d7c11 */ /* 0x000fe2000f8e18ff */
[----:B------:R-:W-:Y:S01]  /*7a00*/  FMUL R15, R38, R15 ;  /* 0x0000000f260f7220 */ /* 0x000fe20000400000 */
[--C-:B------:R-:W-:Y:S01]  /*7a10*/  HADD2.F32 R53, -RZ, R55.reuse.H0_H0 ;  /* 0x20000037ff357230 */ /* 0x100fe20000004100 */
[----:B------:R-:W-:Y:S01]  /*7a20*/  F2FP.SATFINITE.E4M3.F32.PACK_AB_MERGE_C R96, R2, R0, R97 ;  /* 0x000000000260723e */ /* 0x000fe20004807061 */
[----:B------:R-:W-:Y:S01]  /*7a30*/  FFMA R10, R41, R49, R10 ;  /* 0x00000031290a7223 */ /* 0x000fe2000000000a */
[----:B------:R-:W-:Y:S01]  /*7a40*/  F2FP.SATFINITE.E4M3.F32.PACK_AB_MERGE_C R97, R11, R6, RZ ;  /* 0x000000060b61723e */ /* 0x000fe200048070ff */
[C---:B------:R-:W-:Y:S01]  /*7a50*/  FFMA R15, R41.reuse, R54, R15 ;  /* 0x00000036290f7223 */ /* 0x040fe2000000000f */
[C---:B------:R-:W-:Y:S01]  /*7a60*/  FFMA R12, R41.reuse, R51, R12 ;  /* 0x00000033290c7223 */ /* 0x040fe2000000000c */
[----:B------:R-:W-:Y:S01]  /*7a70*/  FFMA R13, R41, R56, R13 ;  /* 0x00000038290d7223 */ /* 0x000fe2000000000d */
[----:B------:R-:W-:Y:S01]  /*7a80*/  F2FP.SATFINITE.E4M3.F32.PACK_AB_MERGE_C R97, R5, R4, R97 ;  /* 0x000000040561723e */ /* 0x000fe20004807061 */
[----:B------:R-:W-:Y:S01]  /*7a90*/  HADD2.F32 R58, -RZ, R55.H1_H1 ;  /* 0x30000037ff3a7230 */ /* 0x000fe20000004100 */
[----:B------:R-:W-:Y:S01]  /*7aa0*/  F2FP.SATFINITE.E4M3.F32.PACK_AB_MERGE_C R98, R15, R10, RZ ;  /* 0x0000000a0f62723e */ /* 0x000fe200048070ff */
[----:B------:R-:W-:Y:S02]  /*7ab0*/  HADD2.F32 R55, -RZ, R57.H0_H0 ;  /* 0x20000039ff377230 */ /* 0x000fe40000004100 */
[C---:B------:R-:W-:Y:S01]  /*7ac0*/  FMUL R14, R38.reuse, R18 ;  /* 0x00000012260e7220 */ /* 0x040fe20000400000 */
[C---:B------:R-:W-:Y:S01]  /*7ad0*/  FMUL R19, R38.reuse, R19 ;  /* 0x0000001326137220 */ /* 0x040fe20000400000 */
[--C-:B------:R-:W-:Y:S02]  /*7ae0*/  HADD2.F32 R57, -RZ, R59.reuse.H0_H0 ;  /* 0x2000003bff397230 */ /* 0x100fe40000004100 */
[C---:B------:R-:W-:Y:S01]  /*7af0*/  FMUL R18, R38.reuse, R22 ;  /* 0x0000001626127220 */ /* 0x040fe20000400000 */
[C---:B------:R-:W-:Y:S01]  /*7b00*/  FFMA R14, R41.reuse, R53, R14 ;  /* 0x00000035290e7223 */ /* 0x040fe2000000000e */
[----:B------:R-:W-:Y:S02]  /*7b10*/  HADD2.F32 R62, -RZ, R59.H1_H1 ;  /* 0x3000003bff3e7230 */ /* 0x000fe40000004100 */
[C---:B------:R-:W-:Y:S01]  /*7b20*/  FFMA R19, R41.reuse, R58, R19 ;  /* 0x0000003a29137223 */ /* 0x040fe20000000013 */
[----:B------:R-:W-:Y:S02]  /*7b30*/  HADD2.F32 R59, -RZ, R61.H0_H0 ;  /* 0x2000003dff3b7230 */ /* 0x000fe40000004100 */
[C---:B------:R-:W-:Y:S01]  /*7b40*/  FMUL R23, R38.reuse, R23 ;  /* 0x0000001726177220 */ /* 0x040fe20000400000 */
[C---:B------:R-:W-:Y:S01]  /*7b50*/  FFMA R16, R41.reuse, R55, R16 ;  /* 0x0000003729107223 */ /* 0x040fe20000000010 */
[C---:B------:R-:W-:Y:S01]  /*7b60*/  FFMA R17, R41.reuse, R60, R17 ;  /* 0x0000003c29117223 */ /* 0x040fe20000000011 */
[--C-:B------:R-:W-:Y:S02]  /*7b70*/  HADD2.F32 R61, -RZ, R63.reuse.H0_H0 ;  /* 0x2000003fff3d7230 */ /* 0x100fe40000004100 */
[C---:B------:R-:W-:Y:S01]  /*7b80*/  FFMA R18, R41.reuse, R57, R18 ;  /* 0x0000003929127223 */ /* 0x040fe20000000012 */
[----:B------:R-:W-:Y:S02]  /*7b90*/  HADD2.F32 R66, -RZ, R63.H1_H1 ;  /* 0x3000003fff427230 */ /* 0x000fe40000004100 */
[C---:B------:R-:W-:Y:S01]  /*7ba0*/  FMUL R22, R38.reuse, R26 ;  /* 0x0000001a26167220 */ /* 0x040fe20000400000 */
[----:B------:R-:W-:Y:S02]  /*7bb0*/  HADD2.F32 R63, -RZ, R65.H0_H0 ;  /* 0x20000041ff3f7230 */ /* 0x000fe40000004100 */
[C---:B------:R-:W-:Y:S01]  /*7bc0*/  FFMA R23, R41.reuse, R62, R23 ;  /* 0x0000003e29177223 */ /* 0x040fe20000000017 */
[C---:B------:R-:W-:Y:S01]  /*7bd0*/  FMUL R27, R38.reuse, R27 ;  /* 0x0000001b261b7220 */ /* 0x040fe20000400000 */
[C---:B------:R-:W-:Y:S01]  /*7be0*/  FFMA R20, R41.reuse, R59, R20 ;  /* 0x0000003b29147223 */ /* 0x040fe20000000014 */
[C---:B------:R-:W-:Y:S01]  /*7bf0*/  FFMA R21, R41.reuse, R64, R21 ;  /* 0x0000004029157223 */ /* 0x040fe20000000015 */
[--C-:B------:R-:W-:Y:S02]  /*7c00*/  HADD2.F32 R65, -RZ, R67.reuse.H0_H0 ;  /* 0x20000043ff417230 */ /* 0x100fe40000004100 */
[C---:B------:R-:W-:Y:S01]  /*7c10*/  FFMA R22, R41.reuse, R61, R22 ;  /* 0x0000003d29167223 */ /* 0x040fe20000000016 */
[----:B------:R-:W-:Y:S02]  /*7c20*/  HADD2.F32 R70, -RZ, R67.H1_H1 ;  /* 0x30000043ff467230 */ /* 0x000fe40000004100 */
[C---:B------:R-:W-:Y:S01]  /*7c30*/  FMUL R26, R38.reuse, R30 ;  /* 0x0000001e261a7220 */ /* 0x040fe20000400000 */
[--C-:B------:R-:W-:Y:S02]  /*7c40*/  HADD2.F32 R67, -RZ, R40.reuse.H0_H0 ;  /* 0x20000028ff437230 */ /* 0x100fe40000004100 */
[C---:B------:R-:W-:Y:S01]  /*7c50*/  FFMA R27, R41.reuse, R66, R27 ;  /* 0x00000042291b7223 */ /* 0x040fe2000000001b */
[C---:B------:R-:W-:Y:S01]  /*7c60*/  FMUL R31, R38.reuse, R31 ;  /* 0x0000001f261f7220 */ /* 0x040fe20000400000 */
[C---:B------:R-:W-:Y:S01]  /*7c70*/  FFMA R24, R41.reuse, R63, R24 ;  /* 0x0000003f29187223 */ /* 0x040fe20000000018 */
[----:B------:R-:W-:Y:S02]  /*7c80*/  HADD2.F32 R40, -RZ, R40.H1_H1 ;  /* 0x30000028ff287230 */ /* 0x000fe40000004100 */
[C---:B------:R-:W-:Y:S01]  /*7c90*/  FFMA R25, R41.reuse, R68, R25 ;  /* 0x0000004429197223 */ /* 0x040fe20000000019 */
[--C-:B------:R-:W-:Y:S02]  /*7ca0*/  HADD2.F32 R69, -RZ, R42.reuse.H0_H0 ;  /* 0x2000002aff457230 */ /* 0x100fe40000004100 */
[C---:B------:R-:W-:Y:S01]  /*7cb0*/  FFMA R26, R41.reuse, R65, R26 ;  /* 0x00000041291a7223 */ /* 0x040fe2000000001a */
[----:B------:R-:W-:Y:S02]  /*7cc0*/  HADD2.F32 R42, -RZ, R42.H1_H1 ;  /* 0x3000002aff2a7230 */ /* 0x000fe40000004100 */
[C---:B------:R-:W-:Y:S01]  /*7cd0*/  FMUL R30, R38.reuse, R34 ;  /* 0x00000022261e7220 */ /* 0x040fe20000400000 */
[----:B------:R-:W-:Y:S01]  /*7ce0*/  FFMA R31, R41, R70, R31 ;  /* 0x00000046291f7223 */ /* 0x000fe2000000001f */
[----:B------:R-:W-:Y:S01]  /*7cf0*/  FMUL R35, R38, R35 ;  /* 0x0000002326237220 */ /* 0x000fe20000400000 */
[----:B------:R-:W-:Y:S01]  /*7d00*/  F2FP.SATFINITE.E4M3.F32.PACK_AB_MERGE_C R99, R19, R14, RZ ;  /* 0x0000000e1363723e */ /* 0x000fe200048070ff */
[C---:B------:R-:W-:Y:S01]  /*7d10*/  FFMA R28, R41.reuse, R67, R28 ;  /* 0x00000043291c7223 */ /* 0x040fe2000000001c */
[C---:B------:R-:W-:Y:S01]  /*7d20*/  FFMA R29, R41.reuse, R40, R29 ;  /* 0x00000028291d7223 */ /* 0x040fe2000000001d */
[C---:B------:R-:W-:Y:S01]  /*7d30*/  FFMA R30, R41.reuse, R69, R30 ;  /* 0x00000045291e7223 */ /* 0x040fe2000000001e */
[----:B------:R-:W-:Y:S01]  /*7d40*/  FFMA R35, R41, R42, R35 ;  /* 0x0000002a29237223 */ /* 0x000fe20000000023 */
[----:B------:R-:W-:Y:S02]  /*7d50*/  F2FP.SATFINITE.E4M3.F32.PACK_AB_MERGE_C R98, R9, R8, R98 ;  /* 0x000000080962723e */ /* 0x000fe40004807062 */
[----:B------:R-:W-:Y:S02]  /*7d60*/  F2FP.SATFINITE.E4M3.F32.PACK_AB_MERGE_C R99, R13, R12, R99 ;  /* 0x0000000c0d63723e */ /* 0x000fe40004807063 */
[----:B------:R-:W-:Y:S02]  /*7d70*/  F2FP.SATFINITE.E4M3.F32.PACK_AB_MERGE_C R104, R23, R18, RZ ;  /* 0x000000121768723e */ /* 0x000fe400048070ff */
[----:B------:R-:W-:Y:S01]  /*7d80*/  F2FP.SATFINITE.E4M3.F32.PACK_AB_MERGE_C R105, R27, R22, RZ ;  /* 0x000000161b69723e */ /* 0x000fe200048070ff */
[----:B------:R1:W-:Y:S01]  /*7d90*/  STS.128 [R71+UR44+0x2400], R96 ;  /* 0x0024006047007988 */ /* 0x0003e20008000c2c */
[----:B------:R-:W-:Y:S02]  /*7da0*/  F2FP.SATFINITE.E4M3.F32.PACK_AB_MERGE_C R110, R31, R26, RZ ;  /* 0x0000001a1f6e723e */ /* 0x000fe400048070ff */
[----:B------:R-:W-:Y:S02]  /*7db0*/  F2FP.SATFINITE.E4M3.F32.PACK_AB_MERGE_C R111, R35, R30, RZ ;  /* 0x0000001e236f723e */ /* 0x000fe400048070ff */
[----:B------:R-:W-:Y:S02]  /*7dc0*/  F2FP.SATFINITE.E4M3.F32.PACK_AB_MERGE_C R104, R17, R16, R104 ;  /* 0x000000101168723e */ /* 0x000fe40004807068 */
[----:B------:R-:W-:Y:S02]  /*7dd0*/  F2FP.SATFINITE.E4M3.F32.PACK_AB_MERGE_C R105, R21, R20, R105 ;  /* 0x000000141569723e */ /* 0x000fe40004807069 */
[----:B------:R-:W-:Y:S02]  /*7de0*/  F2FP.SATFINITE.E4M3.F32.PACK_AB_MERGE_C R106, R25, R24, R110 ;  /* 0x00000018196a723e */ /* 0x000fe4000480706e */
[----:B------:R-:W-:Y:S02]  /*7df0*/  F2FP.SATFINITE.E4M3.F32.PACK_AB_MERGE_C R107, R29, R28, R111 ;  /* 0x0000001c1d6b723e */ /* 0x000fe4000480706f */
[----:B------:R-:W-:Y:S03]  /*7e00*/  @P6 SHF.L.U32 R110, R89, 0x1f, RZ ;  /* 0x0000001f596e6819 */ /* 0x000fe600000006ff */
[----:B------:R1:W-:Y:S01]  /*7e10*/  STS.128 [R101+0x2410], R104 ;  /* 0x0024106865007388 */ /* 0x0003e20000000c00 */
[----:B------:R-:W-:Y:S01]  /*7e20*/  @!PT LDS RZ, [RZ] ;  /* 0x00000000fffff984 */ /* 0x000fe20000000800 */
[----:B------:R-:W-:Y:S01]  /*7e30*/  @!PT LDS RZ, [RZ] ;  /* 0x00000000fffff984 */ /* 0x000fe20000000800 */
[----:B------:R-:W-:Y:S01]  /*7e40*/  @!PT LDS RZ, [RZ] ;  /* 0x00000000fffff984 */ /* 0x000fe20000000800 */
[----:B------:R-:W-:Y:S01]  /*7e50*/  @!PT LDS RZ, [RZ] ;  /* 0x00000000fffff984 */ /* 0x000fe20000000800 */
[----:B------:R2:W-:Y:S07]  /*7e60*/  MEMBAR.ALL.CTA ;  /* 0x0000000000007992 */ /* 0x0005ee0000008000 */
[----:B--2---:R-:W2:Y:S02]  /*7e70*/  FENCE.VIEW.ASYNC.S ;  /* 0x00000000000073c6 */ /* 0x004ea40000000000 */
[----:B--2---:R-:W-:Y:S06]  /*7e80*/  BAR.SYNC.DEFER_BLOCKING 0x1, 0x80 ;  /* 0x0042000000007b1d */ /* 0x004fec0000010000 */
[----:B------:R-:W-:Y:S05]  /*7e90*/  @P0 BRA `(.L_x_133) ;  /* 0x0000000000280947 */ /* 0x000fea0003800000 */
[----:B------:R-:W2:Y:S01]  /*7ea0*/  LDCU.64 UR6, c[0x0][0x348] ;  /* 0x00006900ff0677ac */ /* 0x000ea20008000a00 */
[----:B------:R-:W-:Y:S01]  /*7eb0*/  UIADD3 UR4, UPT, UPT, UR44, 0x2400, URZ ;  /* 0x000024002c047890 */ /* 0x000fe2000fffe0ff */
[----:B------:R-:W-:Y:S05]  /*7ec0*/  UMOV UR51, UR36 ;  /* 0x0000002400337c82 */ /* 0x000fea0008000000 */
[----:B------:R-:W-:Y:S04]  /*7ed0*/  MOV R94, UR4 ;  /* 0x00000004005e7c02 */ /* 0x000fe80008000f00 */
[----:B------:R-:W-:Y:S01]  /*7ee0*/  R2UR UR48, R94 ;  /* 0x000000005e3072ca */ /* 0x000fe200000e0000 */
[----:B--2---:R-:W-:Y:S04]  /*7ef0*/  UIADD3 UR4, UP0, UPT, UR6, 0x680, URZ ;  /* 0x0000068006047890 */ /* 0x004fe8000ff1e0ff */
[----:B------:R-:W-:Y:S09]  /*7f00*/  UIADD3.X UR5, UPT, UPT, URZ, UR7, URZ, UP0, !UPT ;  /* 0x00000007ff057290 */ /* 0x000ff200087fe4ff */
[----:B------:R2:W-:Y:S01]  /*7f10*/  UTMASTG.3D [UR48], [UR4] ;  /* 0x00000030040073b5 */ /* 0x0005e20008010000 */
[----:B------:R0:W-:Y:S01]  /*7f20*/  UTMACMDFLUSH ;  /* 0x00000000000079b7 */ /* 0x0001e20000000000 */
[----:B--2---:R-:W-:Y:S04]  /*7f30*/  DEPBAR.LE SB0, 0x1 ;  /* 0x000080400000791a */ /* 0x004fe80000000000 */
.L_x_133:
[----:B------:R-:W-:Y:S05]  /*7f40*/  BSYNC.RECONVERGENT B0 ;  /* 0x0000000000007941 */ /* 0x000fea0003800200 */
.L_x_132:
[----:B------:R-:W-:Y:S06]  /*7f50*/  BAR.SYNC.DEFER_BLOCKING 0x1, 0x80 ;  /* 0x0042000000007b1d */ /* 0x000fec0000010000 */
[----:B------:R-:W2:Y:S01]  /*7f60*/  @P6 SYNCS.PHASECHK.TRANS64.TRYWAIT P0, [R109+URZ+0x220], R110 ;  /* 0x0002206e6d0065a7 */ /* 0x000ea200080011ff */
[----:B------:R-:W-:Y:S01]  /*7f70*/  BSSY B1, `(.L_x_134) ;  /* 0x0000020000017945 */ /* 0x000fe20003800000 */
[----:B--2---:R-:W-:Y:S03]  /*7f80*/  @P6 SEL R102, RZ, 0x1, !P0 ;  /* 0x00000001ff666807 */ /* 0x004fe60004000000 */
[----:B------:R-:W-:Y:S05]  /*7f90*/  @!P6 BRA `(.L_x_135) ;  /* 0x000000000074e947 */ /* 0x000fea0003800000 */
[----:B------:R-:W-:Y:S01]  /*7fa0*/  ISETP.NE.AND P1, PT, R103, RZ, PT ;  /* 0x000000ff6700720c */ /* 0x000fe20003f25270 */
[----:B------:R-:W2:Y:S01]  /*7fb0*/  S2R R0, SR_CgaCtaId ;  /* 0x0000000000007919 */ /* 0x000ea20000008800 */
[----:B------:R-:W-:Y:S01]  /*7fc0*/  ISETP.NE.AND P0, PT, R102, RZ, PT ;  /* 0x000000ff6600720c */ /* 0x000fe20003f05270 */
[----:B------:R-:W-:Y:S10]  /*7fd0*/  BSSY B0, `(.L_x_136) ;  /* 0x0000008000007945 */ /* 0x000ff40003800000 */
[----:B------:R-:W-:Y:S05]  /*7fe0*/  @P1 IMAD R2, R90, 0x1000, R71 ;  /* 0x000010005a021824 */ /* 0x000fea00078e0247 */
[----:B------:R-:W-:Y:S05]  /*7ff0*/  @P1 IADD3 R3, PT, PT, R2, UR44, RZ ;  /* 0x0000002c02031c10 */ /* 0x000fea000fffe0ff */
[----:B------:R-:W-:Y:S01]  /*8000*/  @P1 IMAD.IADD R3, R3, 0x1, R108 ;  /* 0x0000000103031824 */ /* 0x000fe200078e026c */
[----:B------:R-:W-:Y:S06]  /*8010*/  @P0 BRA `(.L_x_137) ;  /* 0x00000000000c0947 */ /* 0x000fec0003800000 */
[----:B------:R-:W-:Y:S04]  /*8020*/  SHF.L.U32 R4, R89, 0x1f, RZ ;  /* 0x0000001f59047819 */ /* 0x000fe800000006ff */
[----:B------:R-:W3:Y:S02]  /*8030*/  SYNCS.PHASECHK.TRANS64.TRYWAIT P0, [R109+URZ+0x220], R4 ;  /* 0x000220046d0075a7 */ /* 0x000ee400080011ff */
[----:B---3--:R-:W-:Y:S05]  /*8040*/  @!P0 BRA `(.L_x_138) ;  /* 0x0000002000808947 */ /* 0x008fea0003800000 */
.L_x_137:
[----:B------:R-:W-:Y:S05]  /*8050*/  BSYNC B0 ;  /* 0x0000000000007941 */ /* 0x000fea0003800000 */
.L_x_136:
[----:B------:R-:W-:Y:S01]  /*8060*/  ISETP.NE.AND P0, PT, R103, RZ, PT ;  /* 0x000000ff6700720c */ /* 0x000fe20003f05270 */
[----:B---3--:R-:W-:Y:S02]  /*8070*/  VIADD R109, R109, 0x230 ;  /* 0x000002306d6d7836 */ /* 0x008fe40000000000 */
[----:B------:R-:W-:Y:S03]  /*8080*/  VIADD R90, R90, 0x1 ;  /* 0x000000015a5a7836 */ /* 0x000fe60000000000 */
[----:B--2---:R-:W-:Y:S07]  /*8090*/  PRMT R0, R0, 0x654, R109 ;  /* 0x0000065400007816 */ /* 0x004fee000000006d */
[----:B------:R2:W3:Y:S04]  /*80a0*/  @P0 LDS.128 R72, [R2+UR44+0x400] ;  /* 0x0004002c02480984 */ /* 0x0004e80008000c00 */
[----:B------:R2:W4:Y:S01]  /*80b0*/  @P0 LDS.128 R76, [R3+0x410] ;  /* 0x00041000034c0984 */ /* 0x0005220000000c00 */
        /* <DEDUP_REMOVED lines=10> */
[----:B--23--:R-:W-:Y:S02]  /*8160*/  LOP3.LUT R89, R89, R0, RZ, 0x3c, !PT ;  /* 0x0000000059597212 */ /* 0x00cfe400078e3cff */
.L_x_135:
[----:B------:R-:W-:Y:S05]  /*8170*/  BSYNC B1 ;  /* 0x0000000000017941 */ /* 0x000fea0003800000 */
.L_x_134:
[----:B------:R-:W-:Y:S05]  /*8180*/  VIADD R0, R39, 0x40 ;  /* 0x0000004027007836 */ /* 0x000fea0000000000 */
[----:B------:R-:W-:Y:S04]  /*8190*/  SHF.R.U32.HI R0, RZ, 0x15, R0 ;  /* 0x00000015ff007819 */ /* 0x000fe80000011600 */
[----:B------:R-:W-:Y:S11]  /*81a0*/  LOP3.LUT P0, RZ, R0, 0x3, R85, 0x48, !PT ;  /* 0x0000000300ff7812 */ /* 0x000ff60007804855 */
[----:B------:R-:W-:Y:S02]  /*81b0*/  @!UPT UIADD3 URZ, UPT, UPT, URZ, URZ, URZ ;  /* 0x000000fffffff290 */ /* 0x000fe4000fffe0ff */
[----:B------:R-:W-:Y:S05]  /*81c0*/  @!P0 BRA `(.L_x_139) ;  /* 0x0000000000408947 */ /* 0x000fea0003800000 */
[----:B------:R-:W2:Y:S01]  /*81d0*/  LDCU.64 UR8, c[0x4][0x70] ;  /* 0x01000e00ff0877ac */ /* 0x000ea20008000a00 */
[----:B------:R-:W-:Y:S01]  /*81e0*/  MOV R3, 0x0 ;  /* 0x0000000000037802 */ /* 0x000fe20000000f00 */
[----:B------:R-:W-:Y:S02]  /*81f0*/  HFMA2 R12, -RZ, RZ, 0, 5.9604644775390625e-08 ;  /* 0x00000001ff0c7431 */ /* 0x000fe400000001ff */
[----:B------:R-:W-:Y:S02]  /*8200*/  IMAD.MOV.U32 R8, RZ, RZ, 0x192 ;  /* 0x00000192ff087424 */ /* 0x000fe400078e00ff */
[----:B------:R-:W-:Y:S01]  /*8210*/  IMAD.MOV.U32 R13, RZ, RZ, RZ ;  /* 0x000000ffff0d7224 */ /* 0x000fe200078e00ff */
[----:B------:R-:W3:Y:S01]  /*8220*/  LDCU.64 UR6, c[0x4][0x78] ;  /* 0x01000f00ff0677ac */ /* 0x000ee20008000a00 */
[----:B------:R-:W1:Y:S01]  /*8230*/  LDC.64 R2, c[0x4][R3] ;  /* 0x0100000003027b82 */ /* 0x000e620000000a00 */
[----:B------:R-:W5:Y:S01]  /*8240*/  LDCU.64 UR4, c[0x4][0x10] ;  /* 0x01000200ff0477ac */ /* 0x000f620008000a00 */
[----:B--2---:R-:W-:Y:S01]  /*8250*/  MOV R5, UR9 ;  /* 0x0000000900057c02 */ /* 0x004fe20008000f00 */
[----:B------:R-:W-:Y:S01]  /*8260*/  IMAD.U32 R4, RZ, RZ, UR8 ;  /* 0x00000008ff047e24 */ /* 0x000fe2000f8e00ff */
[----:B---3--:R-:W-:Y:S01]  /*8270*/  MOV R7, UR7 ;  /* 0x0000000700077c02 */ /* 0x008fe20008000f00 */
[----:B------:R-:W-:Y:S01]  /*8280*/  IMAD.U32 R6, RZ, RZ, UR6 ;  /* 0x00000006ff067e24 */ /* 0x000fe2000f8e00ff */
[----:B-----5:R-:W-:Y:S01]  /*8290*/  MOV R11, UR5 ;  /* 0x00000005000b7c02 */ /* 0x020fe20008000f00 */
[----:B------:R-:W-:Y:S02]  /*82a0*/  IMAD.U32 R10, RZ, RZ, UR4 ;  /* 0x00000004ff0a7e24 */ /* 0x000fe4000f8e00ff */
[----:B------:R-:W-:Y:S07]  /*82b0*/  LEPC R20, `(.L_x_139) ;  /* 0x000000001014794e */ /* 0x000fee0000000000 */
[----:B-1--4-:R-:W-:Y:S05]  /*82c0*/  CALL.ABS.NOINC R2 ;  /* 0x0000000002007343 */ /* 0x012fea0003c00000 */
.L_x_139:
[----:B------:R-:W-:Y:S01]  /*82d0*/  ISETP.NE.AND P0, PT, R95, RZ, PT ;  /* 0x000000ff5f00720c */ /* 0x000fe20003f05270 */
[----:B------:R-:W-:Y:S05]  /*82e0*/  WARPSYNC.ALL ;  /* 0x0000000000007948 */ /* 0x000fea0003800000 */
[----:B------:R-:W-:Y:S01]  /*82f0*/  R2UR UR4, R39 ;  /* 0x00000000270472ca */ /* 0x000fe200000e0000 */
[----:B------:R-:W2:Y:S01]  /*8300*/  S2UR UR6, SR_CgaCtaId ;  /* 0x00000000000679c3 */ /* 0x000ea20000008800 */
[-C--:B------:R-:W-:Y:S01]  /*8310*/  F2FP.F16.E4M3.UNPACK_B R42, R72.reuse ;  /* 0x00000048ff2a723e */ /* 0x080fe200020006ff */
[----:B------:R-:W-:Y:S01]  /*8320*/  BSSY.RECONVERGENT B0, `(.L_x_140) ;  /* 0x000009c000007945 */ /* 0x000fe20003800200 */
[----:B------:R-:W-:Y:S02]  /*8330*/  F2FP.F16.E4M3.UNPACK_B R72, R72.H1 ;  /* 0x00000048ff48723e */ /* 0x000fe400030006ff */
[-C--:B------:R-:W-:Y:S01]  /*8340*/  F2FP.F16.E4M3.UNPACK_B R46, R73.reuse ;  /* 0x00000049ff2e723e */ /* 0x080fe200020006ff */
[--C-:B------:R-:W-:Y:S01]  /*8350*/  HADD2.F32 R40, -RZ, R42.reuse.H0_H0 ;  /* 0x2000002aff287230 */ /* 0x100fe20000004100 */
[----:B------:R-:W-:Y:S01]  /*8360*/  F2FP.F16.E4M3.UNPACK_B R73, R73.H1 ;  /* 0x00000049ff49723e */ /* 0x000fe200030006ff */
[----:B------:R-:W-:Y:S01]  /*8370*/  HADD2.F32 R42, -RZ, R42.H1_H1 ;  /* 0x3000002aff2a7230 */ /* 0x000fe20000004100 */
[-C--:B------:R-:W-:Y:S01]  /*8380*/  F2FP.F16.E4M3.UNPACK_B R50, R74.reuse ;  /* 0x0000004aff32723e */ /* 0x080fe200020006ff */
[----:B------:R-:W-:Y:S01]  /*8390*/  HADD2.F32 R43, -RZ, R72.H0_H0 ;  /* 0x20000048ff2b7230 */ /* 0x000fe20000004100 */
[----:B------:R-:W-:Y:S01]  /*83a0*/  F2FP.F16.E4M3.UNPACK_B R74, R74.H1 ;  /* 0x0000004aff4a723e */ /* 0x000fe200030006ff */
[----:B------:R-:W-:Y:S01]  /*83b0*/  LDTM.16dp32bit_t0_t15.x32 R4, tmem[UR4+0x40] ;  /* 0x00004004000479ee */ /* 0x000fe20008a80000 */
[----:B------:R-:W3:Y:S01]  /*83c0*/  LDTM.16dp32bit_t16_t31.x32 R4, tmem[UR4+0x60] ;  /* 0x00006004000479ee */ /* 0x000ee20008aa0000 */
[----:B------:R-:W-:Y:S01]  /*83d0*/  NOP ;  /* 0x0000000000007918 */ /* 0x000fe20000000000 */
[--C-:B------:R-:W-:Y:S01]  /*83e0*/  HADD2.F32 R45, -RZ, R46.reuse.H0_H0 ;  /* 0x2000002eff2d7230 */ /* 0x100fe20000004100 */
[----:B------:R-:W-:Y:S01]  /*83f0*/  R2UR UR5, R100 ;  /* 0x00000000640572ca */ /* 0x000fe200000e0000 */
[----:B------:R-:W-:Y:S01]  /*8400*/  HADD2.F32 R46, -RZ, R46.H1_H1 ;  /* 0x3000002eff2e7230 */ /* 0x000fe20000004100 */
[----:B------:R-:W-:Y:S01]  /*8410*/  F2FP.F16.E4M3.UNPACK_B R54, R75 ;  /* 0x0000004bff36723e */ /* 0x000fe200020006ff */
[--C-:B------:R-:W-:Y:S01]  /*8420*/  HADD2.F32 R49, -RZ, R50.reuse.H0_H0 ;  /* 0x20000032ff317230 */ /* 0x100fe20000004100 */
[----:B----4-:R-:W-:Y:S01]  /*8430*/  F2FP.F16.E4M3.UNPACK_B R58, R76 ;  /* 0x0000004cff3a723e */ /* 0x010fe200020006ff */
[----:B------:R-:W-:Y:S01]  /*8440*/  HADD2.F32 R50, -RZ, R50.H1_H1 ;  /* 0x30000032ff327230 */ /* 0x000fe20000004100 */
[----:B------:R-:W-:Y:S01]  /*8450*/  F2FP.F16.E4M3.UNPACK_B R62, R77 ;  /* 0x0000004dff3e723e */ /* 0x000fe200020006ff */
[--C-:B------:R-:W-:Y:S01]  /*8460*/  HADD2.F32 R53, -RZ, R54.reuse.H0_H0 ;  /* 0x20000036ff357230 */ /* 0x100fe20000004100 */
[----:B------:R-:W-:Y:S01]  /*8470*/  F2FP.F16.E4M3.UNPACK_B R66, R78 ;  /* 0x0000004eff42723e */ /* 0x000fe200020006ff */
[----:B------:R-:W-:Y:S01]  /*8480*/  HADD2.F32 R54, -RZ, R54.H1_H1 ;  /* 0x30000036ff367230 */ /* 0x000fe20000004100 */
[----:B------:R-:W-:Y:S01]  /*8490*/  F2FP.F16.E4M3.UNPACK_B R69, R79 ;  /* 0x0000004fff45723e */ /* 0x000fe200020006ff */
[--C-:B------:R-:W-:Y:S01]  /*84a0*/  HADD2.F32 R57, -RZ, R58.reuse.H0_H0 ;  /* 0x2000003aff397230 */ /* 0x100fe20000004100 */
[----:B------:R-:W-:Y:S01]  /*84b0*/  F2FP.F16.E4M3.UNPACK_B R75, R75.H1 ;  /* 0x0000004bff4b723e */ /* 0x000fe200030006ff */
[----:B------:R-:W-:Y:S01]  /*84c0*/  UIADD3 UR4, UPT, UPT, UR5, 0x290, URZ ;  /* 0x0000029005047890 */ /* 0x000fe2000fffe0ff */
[----:B------:R-:W-:Y:S01]  /*84d0*/  HADD2.F32 R59, -RZ, R58.H1_H1 ;  /* 0x3000003aff3b7230 */ /* 0x000fe20000004100 */
[----:B------:R-:W-:Y:S01]  /*84e0*/  F2FP.F16.E4M3.UNPACK_B R76, R76.H1 ;  /* 0x0000004cff4c723e */ /* 0x000fe200030006ff */
[--C-:B------:R-:W-:Y:S01]  /*84f0*/  HADD2.F32 R61, -RZ, R62.reuse.H0_H0 ;  /* 0x2000003eff3d7230 */ /* 0x100fe20000004100 */
[----:B------:R-:W-:Y:S01]  /*8500*/  F2FP.F16.E4M3.UNPACK_B R77, R77.H1 ;  /* 0x0000004dff4d723e */ /* 0x000fe200030006ff */
[----:B------:R-:W-:Y:S01]  /*8510*/  HADD2.F32 R62, -RZ, R62.H1_H1 ;  /* 0x3000003eff3e7230 */ /* 0x000fe20000004100 */
[----:B------:R-:W-:Y:S01]  /*8520*/  F2FP.F16.E4M3.UNPACK_B R78, R78.H1 ;  /* 0x0000004eff4e723e */ /* 0x000fe200030006ff */
[--C-:B------:R-:W-:Y:S01]  /*8530*/  HADD2.F32 R65, -RZ, R66.reuse.H0_H0 ;  /* 0x20000042ff417230 */ /* 0x100fe20000004100 */
[----:B--2---:R-:W-:Y:S01]  /*8540*/  UPRMT UR4, UR6, 0x654, UR4 ;  /* 0x0000065406047896 */ /* 0x004fe20008000004 */
        /* <DEDUP_REMOVED lines=8> */
[----:B------:R-:W-:Y:S01]  /*85d0*/  SYNCS.ARRIVE.TRANS64.RED.A1T0 RZ, [UR4], RZ ;  /* 0x000000ffffff79a7 */ /* 0x000fe20008100404 */
        /* <DEDUP_REMOVED lines=15> */
[--C-:B------:R-:W-:Y:S02]  /*86d0*/  HADD2.F32 R47, -RZ, R73.reuse.H0_H0 ;  /* 0x20000049ff2f7230 */ /* 0x100fe40000004100 */
[C---:B------:R-:W-:Y:S01]  /*86e0*/  FMUL R10, R38.reuse, R10 ;  /* 0x0000000a260a7220 */ /* 0x040fe20000400000 */
[C---:B------:R-:W-:Y:S01]  /*86f0*/  FFMA R6, R41.reuse, R43, R6 ;  /* 0x0000002b29067223 */ /* 0x040fe20000000006 */
[----:B------:R-:W-:Y:S02]  /*8700*/  HADD2.F32 R48, -RZ, R73.H1_H1 ;  /* 0x30000049ff307230 */ /* 0x000fe40000004100 */
[C---:B------:R-:W-:Y:S01]  /*8710*/  FFMA R7, R41.reuse, R44, R7 ;  /* 0x0000002c29077223 */ /* 0x040fe20000000007 */
[C---:B------:R-:W-:Y:S01]  /*8720*/  FFMA R8, R41.reuse, R45, R8 ;  /* 0x0000002d29087223 */ /* 0x040fe20000000008 */
[C---:B------:R-:W-:Y:S01]  /*8730*/  FFMA R9, R41.reuse, R46, R9 ;  /* 0x0000002e29097223 */ /* 0x040fe20000000009 */
[----:B------:R-:W-:Y:S01]  /*8740*/  FFMA R10, R41, R47, R10 ;  /* 0x0000002f290a7223 */ /* 0x000fe2000000000a */
[----:B------:R-:W-:Y:S01]  /*8750*/  HADD2.F32 R43, -RZ, R69.H0_H0 ;  /* 0x20000045ff2b7230 */ /* 0x000fe20000004100 */
[----:B-1----:R-:W-:Y:S01]  /*8760*/  F2FP.SATFINITE.E4M3.F32.PACK_AB_MERGE_C R96, R7, R6, RZ ;  /* 0x000000060760723e */ /* 0x002fe200048070ff */
[C---:B------:R-:W-:Y:S01]  /*8770*/  FMUL R11, R38.reuse, R11 ;  /* 0x0000000b260b7220 */ /* 0x040fe20000400000 */
[--C-:B------:R-:W-:Y:S02]  /*8780*/  HADD2.F32 R51, -RZ, R74.reuse.H0_H0 ;  /* 0x2000004aff337230 */ /* 0x100fe40000004100 */
[C---:B------:R-:W-:Y:S01]  /*8790*/  FMUL R14, R38.reuse, R14 ;  /* 0x0000000e260e7220 */ /* 0x040fe20000400000 */
[----:B------:R-:W-:Y:S01]  /*87a0*/  HADD2.F32 R52, -RZ, R74.H1_H1 ;  /* 0x3000004aff347230 */ /* 0x000fe20000004100 */
[----:B------:R-:W-:Y:S01]  /*87b0*/  F2FP.SATFINITE.E4M3.F32.PACK_AB_MERGE_C R96, R5, R4, R96 ;  /* 0x000000040560723e */ /* 0x000fe20004807060 */
[C---:B------:R-:W-:Y:S01]  /*87c0*/  FFMA R11, R41.reuse, R48, R11 ;  /* 0x00000030290b7223 */ /* 0x040fe2000000000b */
[C---:B------:R-:W-:Y:S01]  /*87d0*/  FFMA R12, R41.reuse, R49, R12 ;  /* 0x00000031290c7223 */ /* 0x040fe2000000000c */
[C---:B------:R-:W-:Y:S01]  /*87e0*/  FFMA R13, R41.reuse, R50, R13 ;  /* 0x00000032290d7223 */ /* 0x040fe2000000000d */
[----:B------:R-:W-:Y:S01]  /*87f0*/  FFMA R14, R41, R51, R14 ;  /* 0x00000033290e7223 */ /* 0x000fe2000000000e */
[C---:B------:R-:W-:Y:S01]  /*8800*/  FMUL R15, R38.reuse, R15 ;  /* 0x0000000f260f7220 */ /* 0x040fe20000400000 */
[----:B------:R-:W-:Y:S01]  /*8810*/  F2FP.F16.E4M3.UNPACK_B R79, R79.H1 ;  /* 0x0000004fff4f723e */ /* 0x000fe200030006ff */
[--C-:B------:R-:W-:Y:S01]  /*8820*/  HADD2.F32 R55, -RZ, R75.reuse.H0_H0 ;  /* 0x2000004bff377230 */ /* 0x100fe20000004100 */
[----:B------:R-:W-:Y:S01]  /*8830*/  F2FP.SATFINITE.E4M3.F32.PACK_AB_MERGE_C R97, R11, R10, RZ ;  /* 0x0000000a0b61723e */ /* 0x000fe200048070ff */
[C---:B------:R-:W-:Y:S01]  /*8840*/  FFMA R15, R41.reuse, R52, R15 ;  /* 0x00000034290f7223 */ /* 0x040fe2000000000f */
[C---:B------:R-:W-:Y:S01]  /*8850*/  FFMA R16, R41.reuse, R53, R16 ;  /* 0x0000003529107223 */ /* 0x040fe20000000010 */
[----:B------:R-:W-:Y:S01]  /*8860*/  FFMA R17, R41, R54, R17 ;  /* 0x0000003629117223 */ /* 0x000fe20000000011 */
[----:B------:R-:W-:Y:S01]  /*8870*/  F2FP.SATFINITE.E4M3.F32.PACK_AB_MERGE_C R97, R9, R8, R97 ;  /* 0x000000080961723e */ /* 0x000fe20004807061 */
[----:B------:R-:W-:Y:S01]  /*8880*/  HADD2.F32 R56, -RZ, R75.H1_H1 ;  /* 0x3000004bff387230 */ /* 0x000fe20000004100 */
[----:B------:R-:W-:Y:S01]  /*8890*/  F2FP.SATFINITE.E4M3.F32.PACK_AB_MERGE_C R98, R15, R14, RZ ;  /* 0x0000000e0f62723e */ /* 0x000fe200048070ff */
[C---:B------:R-:W-:Y:S01]  /*88a0*/  FMUL R18, R38.reuse, R18 ;  /* 0x0000001226127220 */ /* 0x040fe20000400000 */
[C---:B------:R-:W-:Y:S01]  /*88b0*/  FMUL R19, R38.reuse, R19 ;  /* 0x0000001326137220 */ /* 0x040fe20000400000 */
[--C-:B------:R-:W-:Y:S02]  /*88c0*/  HADD2.F32 R58, -RZ, R76.reuse.H0_H0 ;  /* 0x2000004cff3a7230 */ /* 0x100fe40000004100 */
[C---:B------:R-:W-:Y:S01]  /*88d0*/  FMUL R3, R38.reuse, R22 ;  /* 0x0000001626037220 */ /* 0x040fe20000400000 */
[C---:B------:R-:W-:Y:S01]  /*88e0*/  FFMA R18, R41.reuse, R55, R18 ;  /* 0x0000003729127223 */ /* 0x040fe20000000012 */
[----:B------:R-:W-:Y:S02]  /*88f0*/  HADD2.F32 R60, -RZ, R76.H1_H1 ;  /* 0x3000004cff3c7230 */ /* 0x000fe40000004100 */
        /* <DEDUP_REMOVED lines=42> */
[----:B------:R-:W-:Y:S03]  /*8ba0*/  IADD3 R70, PT, PT, R36, 0x1, RZ ;  /* 0x0000000124467810 */ /* 0x000fe60007ffe0ff */
        /* <DEDUP_REMOVED lines=10> */
[----:B------:R-:W-:Y:S02]  /*8c50*/  UIADD3 UR9, UPT, UPT, UR49, 0x40, URZ ;  /* 0x0000004031097890 */ /* 0x000fe4000fffe0ff */
[----:B------:R-:W-:Y:S01]  /*8c60*/  UIADD3 UR8, UPT, UPT, UR44, 0x3400, URZ ;  /* 0x000034002c087890 */ /* 0x000fe2000fffe0ff */
[----:B------:R-:W-:Y:S01]  /*8c70*/  UMOV UR10, UR50 ;  /* 0x00000032000a7c82 */ /* 0x000fe20008000000 */
[----:B------:R-:W-:Y:S01]  /*8c80*/  UMOV UR11, UR36 ;  /* 0x00000024000b7c82 */ /* 0x000fe20008000000 */
[----:B--2---:R-:W-:Y:S04]  /*8c90*/  UIADD3 UR4, UP0, UPT, UR6, 0x680, URZ ;  /* 0x0000068006047890 */ /* 0x004fe8000ff1e0ff */
[----:B------:R-:W-:Y:S09]  /*8ca0*/  UIADD3.X UR5, UPT, UPT, URZ, UR7, URZ, UP0, !UPT ;  /* 0x00000007ff057290 */ /* 0x000ff200087fe4ff */
[----:B------:R2:W-:Y:S01]  /*8cb0*/  UTMASTG.3D [UR8], [UR4] ;  /* 0x00000008040073b5 */ /* 0x0005e20008010000 */
[----:B------:R0:W-:Y:S01]  /*8cc0*/  UTMACMDFLUSH ;  /* 0x00000000000079b7 */ /* 0x0001e20000000000 */
[----:B--2---:R-:W-:Y:S04]  /*8cd0*/  DEPBAR.LE SB0, 0x1 ;  /* 0x000080400000791a */ /* 0x004fe80000000000 */
.L_x_141:
[----:B------:R-:W-:Y:S05]  /*8ce0*/  BSYNC.RECONVERGENT B0 ;  /* 0x0000000000007941 */ /* 0x000fea0003800200 */
.L_x_140:
[----:B------:R-:W-:Y:S01]  /*8cf0*/  BAR.SYNC.DEFER_BLOCKING 0x1, 0x80 ;  /* 0x0042000000007b1d */ /* 0x000fe20000010000 */
[----:B------:R-:W-:Y:S01]  /*8d00*/  ISETP.NE.AND P0, PT, R87, 0x2, PT ;  /* 0x000000025700780c */ /* 0x000fe20003f05270 */
[----:B------:R-:W-:Y:S01]  /*8d10*/  UISETP.NE.AND UP0, UPT, UR45, URZ, UPT ;  /* 0x000000ff2d00728c */ /* 0x000fe2000bf05270 */
[----:B------:R-:W-:Y:S01]  /*8d20*/  ISETP.NE.AND P1, PT, R70, 0x4, PT ;  /* 0x000000044600780c */ /* 0x000fe20003f25270 */
[----:B------:R-:W-:Y:S01]  /*8d30*/  UIADD3 UR20, UPT, UPT, UR37, UR62, URZ ;  /* 0x0000003e25147290 */ /* 0x000fe2000fffe0ff */
[----:B------:R-:W-:Y:S01]  /*8d40*/  SEL R0, RZ, 0x1, P0 ;  /* 0x00000001ff007807 */ /* 0x000fe20000000000 */
[----:B------:R-:W-:Y:S01]  /*8d50*/  UIADD3 UR16, UPT, UPT, UR38, UR59, URZ ;  /* 0x0000003b26107290 */ /* 0x000fe2000fffe0ff */
[----:B------:R-:W-:Y:S02]  /*8d60*/  SEL R3, RZ, 0x1, P1 ;  /* 0x00000001ff037807 */ /* 0x000fe40000800000 */
[----:B------:R-:W-:Y:S02]  /*8d70*/  LOP3.LUT R91, R91, R0, RZ, 0x3c, !PT ;  /* 0x000000005b5b7212 */ /* 0x000fe400078e3cff */
[----:B------:R-:W-:Y:S02]  /*8d80*/  LOP3.LUT R92, R92, R3, RZ, 0x3c, !PT ;  /* 0x000000035c5c7212 */ /* 0x000fe400078e3cff */
[----:B------:R-:W-:Y:S02]  /*8d90*/  SEL R87, R87, RZ, P0 ;  /* 0x000000ff57577207 */ /* 0x000fe40000000000 */
[----:B------:R-:W-:Y:S01]  /*8da0*/  SEL R36, R70, RZ, P1 ;  /* 0x000000ff46247207 */ /* 0x000fe20000800000 */
[----:B------:R-:W-:Y:S01]  /*8db0*/  UMOV UR36, UR58 ;  /* 0x0000003a00247c82 */ /* 0x000fe20008000000 */
[----:B------:R-:W-:Y:S05]  /*8dc0*/  BRA.U UP0, `(.L_x_142) ;  /* 0xffffffd500987547 */ /* 0x000fea000b83ffff */
[----:B------:R-:W-:Y:S05]  /*8dd0*/  EXIT ;  /* 0x000000000000794d */ /* 0x000fea0003800000 */
.L_x_25:
[----:B-1----:R1:W2:Y:S02]  /*8de0*/  SYNCS.PHASECHK.TRANS64.TRYWAIT P0, [R0+URZ+0x2c0], R3 ;  /* 0x0002c003000075a7 */ /* 0x0022a400080011ff */
[----:B--2---:R-:W-:Y:S05]  /*8df0*/  @!P0 NANOSLEEP.SYNCS 0x989680 ;  /* 0x009896800000895d */ /* 0x004fea0003900000 */
[----:B------:R-:W2:Y:S02]  /*8e00*/  @!P0 SYNCS.PHASECHK.TRANS64 P0, [R0+URZ+0x2c0], R3 ;  /* 0x0002c003000085a7 */ /* 0x000ea400080010ff */
[----:B--2---:R-:W-:Y:S05]  /*8e10*/  @!P0 BRA `(.L_x_25) ;  /* 0xfffffffc00f08947 */ /* 0x004fea000383ffff */
[----:B------:R-:W-:Y:S05]  /*8e20*/  BRA `(.L_x_143) ;  /* 0xffffff9000107947 */ /* 0x000fea000383ffff */
.L_x_28:
[----:B-1----:R-:W-:-:S07]  /*8e30*/  MOV R0, UR33 ;  /* 0x0000002100007c02 */ /* 0x002fce0008000f00 */
.L_x_144:
[----:B-1----:R1:W2:Y:S02]  /*8e40*/  SYNCS.PHASECHK.TRANS64.TRYWAIT P0, [R0+URZ+0x110], R3 ;  /* 0x00011003000075a7 */ /* 0x0022a400080011ff */
[----:B--2---:R-:W-:Y:S05]  /*8e50*/  @!P0 NANOSLEEP.SYNCS 0x989680 ;  /* 0x009896800000895d */ /* 0x004fea0003900000 */
[----:B------:R-:W2:Y:S02]  /*8e60*/  @!P0 SYNCS.PHASECHK.TRANS64 P0, [R0+URZ+0x110], R3 ;  /* 0x00011003000085a7 */ /* 0x000ea400080010ff */
[----:B--2---:R-:W-:Y:S05]  /*8e70*/  @!P0 BRA `(.L_x_144) ;  /* 0xfffffffc00f08947 */ /* 0x004fea000383ffff */
[----:B------:R-:W-:Y:S05]  /*8e80*/  BRA `(.L_x_27) ;  /* 0xffffff9000547947 */ /* 0x000fea000383ffff */
.L_x_35:
[----:B-1----:R-:W-:-:S07]  /*8e90*/  MOV R0, UR17 ;  /* 0x0000001100007c02 */ /* 0x002fce0008000f00 */
.L_x_145:
[----:B-1----:R1:W2:Y:S02]  /*8ea0*/  SYNCS.PHASECHK.TRANS64.TRYWAIT P0, [R0+URZ+0x110], R3 ;  /* 0x00011003000075a7 */ /* 0x0022a400080011ff */
[----:B--2---:R-:W-:Y:S05]  /*8eb0*/  @!P0 NANOSLEEP.SYNCS 0x989680 ;  /* 0x009896800000895d */ /* 0x004fea0003900000 */
[----:B------:R-:W2:Y:S02]  /*8ec0*/  @!P0 SYNCS.PHASECHK.TRANS64 P0, [R0+URZ+0x110], R3 ;  /* 0x00011003000085a7 */ /* 0x000ea400080010ff */
[----:B--2---:R-:W-:Y:S05]  /*8ed0*/  @!P0 BRA `(.L_x_145) ;  /* 0xfffffffc00f08947 */ /* 0x004fea000383ffff */
[----:B------:R-:W-:Y:S05]  /*8ee0*/  BRA `(.L_x_34) ;  /* 0xffffff9400147947 */ /* 0x000fea000383ffff */
.L_x_40:
[----:B-1----:R1:W2:Y:S02]  /*8ef0*/  SYNCS.PHASECHK.TRANS64.TRYWAIT P0, [R3+URZ+0x250], R0 ;  /* 0x00025000030075a7 */ /* 0x0022a400080011ff */
[----:B--2---:R-:W-:Y:S05]  /*8f00*/  @!P0 NANOSLEEP.SYNCS 0x989680 ;  /* 0x009896800000895d */ /* 0x004fea0003900000 */
[----:B------:R-:W2:Y:S02]  /*8f10*/  @!P0 SYNCS.PHASECHK.TRANS64 P0, [R3+URZ+0x250], R0 ;  /* 0x00025000030085a7 */ /* 0x000ea400080010ff */
[----:B--2---:R-:W-:Y:S05]  /*8f20*/  @!P0 BRA `(.L_x_40) ;  /* 0xfffffffc00f08947 */ /* 0x004fea000383ffff */
[----:B------:R-:W-:Y:S05]  /*8f30*/  BRA `(.L_x_146) ;  /* 0xffffff9400b47947 */ /* 0x000fea000383ffff */
.L_x_44:
[----:B-1----:R-:W-:-:S07]  /*8f40*/  MOV R0, UR4 ;  /* 0x0000000400007c02 */ /* 0x002fce0008000f00 */
.L_x_147:
[----:B-1----:R1:W2:Y:S02]  /*8f50*/  SYNCS.PHASECHK.TRANS64.TRYWAIT P0, [R0+URZ], R3 ;  /* 0x00000003000075a7 */ /* 0x0022a400080011ff */
[----:B--2---:R-:W-:Y:S05]  /*8f60*/  @!P0 NANOSLEEP.SYNCS 0x989680 ;  /* 0x009896800000895d */ /* 0x004fea0003900000 */
[----:B------:R-:W2:Y:S02]  /*8f70*/  @!P0 SYNCS.PHASECHK.TRANS64 P0, [R0+URZ], R3 ;  /* 0x00000003000085a7 */ /* 0x000ea400080010ff */
[----:B--2---:R-:W-:Y:S05]  /*8f80*/  @!P0 BRA `(.L_x_147) ;  /* 0xfffffffc00f08947 */ /* 0x004fea000383ffff */
[----:B------:R-:W-:Y:S05]  /*8f90*/  BRA `(.L_x_148) ;  /* 0xffffff9c00587947 */ /* 0x000fea000383ffff */
.L_x_45:
[----:B------:R-:W-:-:S07]  /*8fa0*/  MOV R0, UR5 ;  /* 0x0000000500007c02 */ /* 0x000fce0008000f00 */
.L_x_149:
[----:B-1----:R1:W2:Y:S02]  /*8fb0*/  SYNCS.PHASECHK.TRANS64.TRYWAIT P0, [R0+URZ], R3 ;  /* 0x00000003000075a7 */ /* 0x0022a400080011ff */
[----:B--2---:R-:W-:Y:S05]  /*8fc0*/  @!P0 NANOSLEEP.SYNCS 0x989680 ;  /* 0x009896800000895d */ /* 0x004fea0003900000 */
[----:B------:R-:W2:Y:S02]  /*8fd0*/  @!P0 SYNCS.PHASECHK.TRANS64 P0, [R0+URZ], R3 ;  /* 0x00000003000085a7 */ /* 0x000ea400080010ff */
[----:B--2---:R-:W-:Y:S05]  /*8fe0*/  @!P0 BRA `(.L_x_149) ;  /* 0xfffffffc00f08947 */ /* 0x004fea000383ffff */
[----:B------:R-:W-:Y:S05]  /*8ff0*/  BRA `(.L_x_150) ;  /* 0xffffff9c00647947 */ /* 0x000fea000383ffff */
.L_x_46:
[----:B------:R-:W-:-:S07]  /*9000*/  MOV R0, UR5 ;  /* 0x0000000500007c02 */ /* 0x000fce0008000f00 */
.L_x_151:
[----:B-1----:R1:W2:Y:S02]  /*9010*/  SYNCS.PHASECHK.TRANS64.TRYWAIT P0, [R0+URZ], R3 ;  /* 0x00000003000075a7 */ /* 0x0022a400080011ff */
[----:B--2---:R-:W-:Y:S05]  /*9020*/  @!P0 NANOSLEEP.SYNCS 0x989680 ;  /* 0x009896800000895d */ /* 0x004fea0003900000 */
[----:B------:R-:W2:Y:S02]  /*9030*/  @!P0 SYNCS.PHASECHK.TRANS64 P0, [R0+URZ], R3 ;  /* 0x00000003000085a7 */ /* 0x000ea400080010ff */
[----:B--2---:R-:W-:Y:S05]  /*9040*/  @!P0 BRA `(.L_x_151) ;  /* 0xfffffffc00f08947 */ /* 0x004fea000383ffff */
[----:B------:R-:W-:Y:S05]  /*9050*/  BRA `(.L_x_152) ;  /* 0xffffff9c00707947 */ /* 0x000fea000383ffff */
.L_x_47:
[----:B------:R-:W-:-:S07]  /*9060*/  MOV R0, UR5 ;  /* 0x0000000500007c02 */ /* 0x000fce0008000f00 */
.L_x_153:
[----:B-1----:R1:W2:Y:S02]  /*9070*/  SYNCS.PHASECHK.TRANS64.TRYWAIT P0, [R0+URZ], R3 ;  /* 0x00000003000075a7 */ /* 0x0022a400080011ff */
[----:B--2---:R-:W-:Y:S05]  /*9080*/  @!P0 NANOSLEEP.SYNCS 0x989680 ;  /* 0x009896800000895d */ /* 0x004fea0003900000 */
[----:B------:R-:W2:Y:S02]  /*9090*/  @!P0 SYNCS.PHASECHK.TRANS64 P0, [R0+URZ], R3 ;  /* 0x00000003000085a7 */ /* 0x000ea400080010ff */
[----:B--2---:R-:W-:Y:S05]  /*90a0*/  @!P0 BRA `(.L_x_153) ;  /* 0xfffffffc00f08947 */ /* 0x004fea000383ffff */
[----:B------:R-:W-:Y:S05]  /*90b0*/  BRA `(.L_x_154) ;  /* 0xffffff9c007c7947 */ /* 0x000fea000383ffff */
.L_x_48:
[----:B------:R-:W-:-:S07]  /*90c0*/  MOV R0, UR5 ;  /* 0x0000000500007c02 */ /* 0x000fce0008000f00 */
.L_x_155:
[----:B-1----:R1:W2:Y:S02]  /*90d0*/  SYNCS.PHASECHK.TRANS64.TRYWAIT P0, [R0+URZ], R3 ;  /* 0x00000003000075a7 */ /* 0x0022a400080011ff */
[----:B--2---:R-:W-:Y:S05]  /*90e0*/  @!P0 NANOSLEEP.SYNCS 0x989680 ;  /* 0x009896800000895d */ /* 0x004fea0003900000 */
[----:B------:R-:W2:Y:S02]  /*90f0*/  @!P0 SYNCS.PHASECHK.TRANS64 P0, [R0+URZ], R3 ;  /* 0x00000003000085a7 */ /* 0x000ea400080010ff */
[----:B--2---:R-:W-:Y:S05]  /*9100*/  @!P0 BRA `(.L_x_155) ;  /* 0xfffffffc00f08947 */ /* 0x004fea000383ffff */
[----:B------:R-:W-:Y:S05]  /*9110*/  BRA `(.L_x_156) ;  /* 0xffffff9c00887947 */ /* 0x000fea000383ffff */
.L_x_49:
[----:B------:R-:W-:-:S07]  /*9120*/  MOV R0, UR5 ;  /* 0x0000000500007c02 */ /* 0x000fce0008000f00 */
.L_x_157:
[----:B-1----:R1:W2:Y:S02]  /*9130*/  SYNCS.PHASECHK.TRANS64.TRYWAIT P0, [R0+URZ], R3 ;  /* 0x00000003000075a7 */ /* 0x0022a400080011ff */
[----:B--2---:R-:W-:Y:S05]  /*9140*/  @!P0 NANOSLEEP.SYNCS 0x989680 ;  /* 0x009896800000895d */ /* 0x004fea0003900000 */
[----:B------:R-:W2:Y:S02]  /*9150*/  @!P0 SYNCS.PHASECHK.TRANS64 P0, [R0+URZ], R3 ;  /* 0x00000003000085a7 */ /* 0x000ea400080010ff */
[----:B--2---:R-:W-:Y:S05]  /*9160*/  @!P0 BRA `(.L_x_157) ;  /* 0xfffffffc00f08947 */ /* 0x004fea000383ffff */
[----:B------:R-:W-:Y:S05]  /*9170*/  BRA `(.L_x_158) ;  /* 0xffffff9c00947947 */ /* 0x000fea000383ffff */
.L_x_50:
[----:B------:R-:W-:-:S07]  /*9180*/  MOV R0, UR5 ;  /* 0x0000000500007c02 */ /* 0x000fce0008000f00 */
.L_x_159:
[----:B-1----:R1:W2:Y:S02]  /*9190*/  SYNCS.PHASECHK.TRANS64.TRYWAIT P0, [R0+URZ], R3 ;  /* 0x00000003000075a7 */ /* 0x0022a400080011ff */
[----:B--2---:R-:W-:Y:S05]  /*91a0*/  @!P0 NANOSLEEP.SYNCS 0x989680 ;  /* 0x009896800000895d */ /* 0x004fea0003900000 */
[----:B------:R-:W2:Y:S02]  /*91b0*/  @!P0 SYNCS.PHASECHK.TRANS64 P0, [R0+URZ], R3 ;  /* 0x00000003000085a7 */ /* 0x000ea400080010ff */
[----:B--2---:R-:W-:Y:S05]  /*91c0*/  @!P0 BRA `(.L_x_159) ;  /* 0xfffffffc00f08947 */ /* 0x004fea000383ffff */
[----:B------:R-:W-:Y:S05]  /*91d0*/  BRA `(.L_x_160) ;  /* 0xffffff9c00a07947 */ /* 0x000fea000383ffff */
.L_x_51:
[----:B------:R-:W-:-:S07]  /*91e0*/  MOV R0, UR5 ;  /* 0x0000000500007c02 */ /* 0x000fce0008000f00 */
.L_x_161:
[----:B-1----:R1:W2:Y:S02]  /*91f0*/  SYNCS.PHASECHK.TRANS64.TRYWAIT P0, [R0+URZ], R3 ;  /* 0x00000003000075a7 */ /* 0x0022a400080011ff */
[----:B--2---:R-:W-:Y:S05]  /*9200*/  @!P0 NANOSLEEP.SYNCS 0x989680 ;  /* 0x009896800000895d */ /* 0x004fea0003900000 */
[----:B------:R-:W2:Y:S02]  /*9210*/  @!P0 SYNCS.PHASECHK.TRANS64 P0, [R0+URZ], R3 ;  /* 0x00000003000085a7 */ /* 0x000ea400080010ff */
[----:B--2---:R-:W-:Y:S05]  /*9220*/  @!P0 BRA `(.L_x_161) ;  /* 0xfffffffc00f08947 */ /* 0x004fea000383ffff */
[----:B------:R-:W-:Y:S05]  /*9230*/  BRA `(.L_x_162) ;  /* 0xffffff9c00ac7947 */ /* 0x000fea000383ffff */
.L_x_52:
[----:B------:R-:W-:-:S07]  /*9240*/  MOV R0, UR5 ;  /* 0x0000000500007c02 */ /* 0x000fce0008000f00 */
.L_x_163:
[----:B-1----:R1:W2:Y:S02]  /*9250*/  SYNCS.PHASECHK.TRANS64.TRYWAIT P0, [R0+URZ], R3 ;  /* 0x00000003000075a7 */ /* 0x0022a400080011ff */
[----:B--2---:R-:W-:Y:S05]  /*9260*/  @!P0 NANOSLEEP.SYNCS 0x989680 ;  /* 0x009896800000895d */ /* 0x004fea0003900000 */
[----:B------:R-:W2:Y:S02]  /*9270*/  @!P0 SYNCS.PHASECHK.TRANS64 P0, [R0+URZ], R3 ;  /* 0x00000003000085a7 */ /* 0x000ea400080010ff */
[----:B--2---:R-:W-:Y:S05]  /*9280*/  @!P0 BRA `(.L_x_163) ;  /* 0xfffffffc00f08947 */ /* 0x004fea000383ffff */
[----:B------:R-:W-:Y:S05]  /*9290*/  BRA `(.L_x_164) ;  /* 0xffffff9c00b87947 */ /* 0x000fea000383ffff */
.L_x_53:
[----:B------:R-:W-:-:S07]  /*92a0*/  MOV R0, UR5 ;  /* 0x0000000500007c02 */ /* 0x000fce0008000f00 */
.L_x_165:
[----:B-1----:R1:W2:Y:S02]  /*92b0*/  SYNCS.PHASECHK.TRANS64.TRYWAIT P0, [R0+URZ], R3 ;  /* 0x00000003000075a7 */ /* 0x0022a400080011ff */
[----:B--2---:R-:W-:Y:S05]  /*92c0*/  @!P0 NANOSLEEP.SYNCS 0x989680 ;  /* 0x009896800000895d */ /* 0x004fea0003900000 */
[----:B------:R-:W2:Y:S02]  /*92d0*/  @!P0 SYNCS.PHASECHK.TRANS64 P0, [R0+URZ], R3 ;  /* 0x00000003000085a7 */ /* 0x000ea400080010ff */
[----:B--2---:R-:W-:Y:S05]  /*92e0*/  @!P0 BRA `(.L_x_165) ;  /* 0xfffffffc00f08947 */ /* 0x004fea000383ffff */
[----:B------:R-:W-:Y:S05]  /*92f0*/  BRA `(.L_x_166) ;  /* 0xffffff9c00c47947 */ /* 0x000fea000383ffff */
.L_x_54:
[----:B------:R-:W-:-:S07]  /*9300*/  MOV R0, UR5 ;  /* 0x0000000500007c02 */ /* 0x000fce0008000f00 */
.L_x_167:
[----:B-1----:R1:W2:Y:S02]  /*9310*/  SYNCS.PHASECHK.TRANS64.TRYWAIT P0, [R0+URZ], R3 ;  /* 0x00000003000075a7 */ /* 0x0022a400080011ff */
[----:B--2---:R-:W-:Y:S05]  /*9320*/  @!P0 NANOSLEEP.SYNCS 0x989680 ;  /* 0x009896800000895d */ /* 0x004fea0003900000 */
[----:B------:R-:W2:Y:S02]  /*9330*/  @!P0 SYNCS.PHASECHK.TRANS64 P0, [R0+URZ], R3 ;  /* 0x00000003000085a7 */ /* 0x000ea400080010ff */
[----:B--2---:R-:W-:Y:S05]  /*9340*/  @!P0 BRA `(.L_x_167) ;  /* 0xfffffffc00f08947 */ /* 0x004fea000383ffff */
[----:B------:R-:W-:Y:S05]  /*9350*/  BRA `(.L_x_168) ;  /* 0xffffff9c00d07947 */ /* 0x000fea000383ffff */
.L_x_55:
[----:B------:R-:W-:-:S07]  /*9360*/  MOV R0, UR5 ;  /* 0x0000000500007c02 */ /* 0x000fce0008000f00 */
.L_x_169:
[----:B-1----:R1:W2:Y:S02]  /*9370*/  SYNCS.PHASECHK.TRANS64.TRYWAIT P0, [R0+URZ], R3 ;  /* 0x00000003000075a7 */ /* 0x0022a400080011ff */
[----:B--2---:R-:W-:Y:S05]  /*9380*/  @!P0 NANOSLEEP.SYNCS 0x989680 ;  /* 0x009896800000895d */ /* 0x004fea0003900000 */
[----:B------:R-:W2:Y:S02]  /*9390*/  @!P0 SYNCS.PHASECHK.TRANS64 P0, [R0+URZ], R3 ;  /* 0x00000003000085a7 */ /* 0x000ea400080010ff */
[----:B--2---:R-:W-:Y:S05]  /*93a0*/  @!P0 BRA `(.L_x_169) ;  /* 0xfffffffc00f08947 */ /* 0x004fea000383ffff */
[----:B------:R-:W-:Y:S05]  /*93b0*/  BRA `(.L_x_170) ;  /* 0xffffff9c00dc7947 */ /* 0x000fea000383ffff */
.L_x_56:
[----:B------:R-:W-:-:S07]  /*93c0*/  MOV R0, UR5 ;  /* 0x0000000500007c02 */ /* 0x000fce0008000f00 */
.L_x_171:
[----:B-1----:R1:W2:Y:S02]  /*93d0*/  SYNCS.PHASECHK.TRANS64.TRYWAIT P0, [R0+URZ], R3 ;  /* 0x00000003000075a7 */ /* 0x0022a400080011ff */
[----:B--2---:R-:W-:Y:S05]  /*93e0*/  @!P0 NANOSLEEP.SYNCS 0x989680 ;  /* 0x009896800000895d */ /* 0x004fea0003900000 */
[----:B------:R-:W2:Y:S02]  /*93f0*/  @!P0 SYNCS.PHASECHK.TRANS64 P0, [R0+URZ], R3 ;  /* 0x00000003000085a7 */ /* 0x000ea400080010ff */
[----:B--2---:R-:W-:Y:S05]  /*9400*/  @!P0 BRA `(.L_x_171) ;  /* 0xfffffffc00f08947 */ /* 0x004fea000383ffff */
[----:B------:R-:W-:Y:S05]  /*9410*/  BRA `(.L_x_172) ;  /* 0xffffff9c00e87947 */ /* 0x000fea000383ffff */
.L_x_57:
[----:B------:R-:W-:-:S07]  /*9420*/  MOV R0, UR5 ;  /* 0x0000000500007c02 */ /* 0x000fce0008000f00 */
.L_x_173:
[----:B-1----:R1:W2:Y:S02]  /*9430*/  SYNCS.PHASECHK.TRANS64.TRYWAIT P0, [R0+URZ], R3 ;  /* 0x00000003000075a7 */ /* 0x0022a400080011ff */
[----:B--2---:R-:W-:Y:S05]  /*9440*/  @!P0 NANOSLEEP.SYNCS 0x989680 ;  /* 0x009896800000895d */ /* 0x004fea0003900000 */
[----:B------:R-:W2:Y:S02]  /*9450*/  @!P0 SYNCS.PHASECHK.TRANS64 P0, [R0+URZ], R3 ;  /* 0x00000003000085a7 */ /* 0x000ea400080010ff */
[----:B--2---:R-:W-:Y:S05]  /*9460*/  @!P0 BRA `(.L_x_173) ;  /* 0xfffffffc00f08947 */ /* 0x004fea000383ffff */
[----:B------:R-:W-:Y:S05]  /*9470*/  BRA `(.L_x_174) ;  /* 0xffffff9c00f47947 */ /* 0x000fea000383ffff */
.L_x_58:
[----:B------:R-:W-:-:S07]  /*9480*/  MOV R0, UR5 ;  /* 0x0000000500007c02 */ /* 0x000fce0008000f00 */
.L_x_175:
[----:B-1----:R1:W2:Y:S02]  /*9490*/  SYNCS.PHASECHK.TRANS64.TRYWAIT P0, [R0+URZ], R3 ;  /* 0x00000003000075a7 */ /* 0x0022a400080011ff */
[----:B--2---:R-:W-:Y:S05]  /*94a0*/  @!P0 NANOSLEEP.SYNCS 0x989680 ;  /* 0x009896800000895d */ /* 0x004fea0003900000 */
[----:B------:R-:W2:Y:S02]  /*94b0*/  @!P0 SYNCS.PHASECHK.TRANS64 P0, [R0+URZ], R3 ;  /* 0x00000003000085a7 */ /* 0x000ea400080010ff */
[----:B--2---:R-:W-:Y:S05]  /*94c0*/  @!P0 BRA `(.L_x_175) ;  /* 0xfffffffc00f08947 */ /* 0x004fea000383ffff */
[----:B------:R-:W-:Y:S05]  /*94d0*/  BRA `(.L_x_176) ;  /* 0xffffffa000007947 */ /* 0x000fea000383ffff */
.L_x_59:
[----:B------:R-:W-:-:S07]  /*94e0*/  MOV R0, UR5 ;  /* 0x0000000500007c02 */ /* 0x000fce0008000f00 */
.L_x_177:
[----:B-1----:R1:W2:Y:S02]  /*94f0*/  SYNCS.PHASECHK.TRANS64.TRYWAIT P0, [R0+URZ], R3 ;  /* 0x00000003000075a7 */ /* 0x0022a400080011ff */
[----:B--2---:R-:W-:Y:S05]  /*9500*/  @!P0 NANOSLEEP.SYNCS 0x989680 ;  /* 0x009896800000895d */ /* 0x004fea0003900000 */
[----:B------:R-:W2:Y:S02]  /*9510*/  @!P0 SYNCS.PHASECHK.TRANS64 P0, [R0+URZ], R3 ;  /* 0x00000003000085a7 */ /* 0x000ea400080010ff */
[----:B--2---:R-:W-:Y:S05]  /*9520*/  @!P0 BRA `(.L_x_177) ;  /* 0xfffffffc00f08947 */ /* 0x004fea000383ffff */
[----:B------:R-:W-:Y:S05]  /*9530*/  BRA `(.L_x_178) ;  /* 0xffffffa0000c7947 */ /* 0x000fea000383ffff */
.L_x_60:
[----:B------:R-:W-:-:S07]  /*9540*/  MOV R0, UR5 ;  /* 0x0000000500007c02 */ /* 0x000fce0008000f00 */
.L_x_179:
[----:B-1----:R1:W2:Y:S02]  /*9550*/  SYNCS.PHASECHK.TRANS64.TRYWAIT P0, [R0+URZ], R3 ;  /* 0x00000003000075a7 */ /* 0x0022a400080011ff */
[----:B--2---:R-:W-:Y:S05]  /*9560*/  @!P0 NANOSLEEP.SYNCS 0x989680 ;  /* 0x009896800000895d */ /* 0x004fea0003900000 */
[----:B------:R-:W2:Y:S02]  /*9570*/  @!P0 SYNCS.PHASECHK.TRANS64 P0, [R0+URZ], R3 ;  /* 0x00000003000085a7 */ /* 0x000ea400080010ff */
[----:B--2---:R-:W-:Y:S05]  /*9580*/  @!P0 BRA `(.L_x_179) ;  /* 0xfffffffc00f08947 */ /* 0x004fea000383ffff */
[----:B------:R-:W-:Y:S05]  /*9590*/  BRA `(.L_x_180) ;  /* 0xffffffa000187947 */ /* 0x000fea000383ffff */
.L_x_61:
[----:B------:R-:W-:-:S07]  /*95a0*/  MOV R0, UR5 ;  /* 0x0000000500007c02 */ /* 0x000fce0008000f00 */
.L_x_181:
[----:B-1----:R1:W2:Y:S02]  /*95b0*/  SYNCS.PHASECHK.TRANS64.TRYWAIT P0, [R0+URZ], R3 ;  /* 0x00000003000075a7 */ /* 0x0022a400080011ff */
[----:B--2---:R-:W-:Y:S05]  /*95c0*/  @!P0 NANOSLEEP.SYNCS 0x989680 ;  /* 0x009896800000895d */ /* 0x004fea0003900000 */
[----:B------:R-:W2:Y:S02]  /*95d0*/  @!P0 SYNCS.PHASECHK.TRANS64 P0, [R0+URZ], R3 ;  /* 0x00000003000085a7 */ /* 0x000ea400080010ff */
[----:B--2---:R-:W-:Y:S05]  /*95e0*/  @!P0 BRA `(.L_x_181) ;  /* 0xfffffffc00f08947 */ /* 0x004fea000383ffff */
[----:B------:R-:W-:Y:S05]  /*95f0*/  BRA `(.L_x_182) ;  /* 0xffffffa000247947 */ /* 0x000fea000383ffff */
.L_x_62:
[----:B------:R-:W-:-:S07]  /*9600*/  MOV R0, UR5 ;  /* 0x0000000500007c02 */ /* 0x000fce0008000f00 */
.L_x_183:
[----:B-1----:R1:W2:Y:S02]  /*9610*/  SYNCS.PHASECHK.TRANS64.TRYWAIT P0, [R0+URZ], R3 ;  /* 0x00000003000075a7 */ /* 0x0022a400080011ff */
[----:B--2---:R-:W-:Y:S05]  /*9620*/  @!P0 NANOSLEEP.SYNCS 0x989680 ;  /* 0x009896800000895d */ /* 0x004fea0003900000 */
[----:B------:R-:W2:Y:S02]  /*9630*/  @!P0 SYNCS.PHASECHK.TRANS64 P0, [R0+URZ], R3 ;  /* 0x00000003000085a7 */ /* 0x000ea400080010ff */
[----:B--2---:R-:W-:Y:S05]  /*9640*/  @!P0 BRA `(.L_x_183) ;  /* 0xfffffffc00f08947 */ /* 0x004fea000383ffff */
[----:B------:R-:W-:Y:S05]  /*9650*/  BRA `(.L_x_184) ;  /* 0xffffffa000307947 */ /* 0x000fea000383ffff */
.L_x_63:
[----:B------:R-:W-:-:S07]  /*9660*/  MOV R0, UR5 ;  /* 0x0000000500007c02 */ /* 0x000fce0008000f00 */
.L_x_185:
[----:B-1----:R1:W2:Y:S02]  /*9670*/  SYNCS.PHASECHK.TRANS64.TRYWAIT P0, [R0+URZ], R3 ;  /* 0x00000003000075a7 */ /* 0x0022a400080011ff */
[----:B--2---:R-:W-:Y:S05]  /*9680*/  @!P0 NANOSLEEP.SYNCS 0x989680 ;  /* 0x009896800000895d */ /* 0x004fea0003900000 */
[----:B------:R-:W2:Y:S02]  /*9690*/  @!P0 SYNCS.PHASECHK.TRANS64 P0, [R0+URZ], R3 ;  /* 0x00000003000085a7 */ /* 0x000ea400080010ff */
[----:B--2---:R-:W-:Y:S05]  /*96a0*/  @!P0 BRA `(.L_x_185) ;  /* 0xfffffffc00f08947 */ /* 0x004fea000383ffff */
[----:B------:R-:W-:Y:S05]  /*96b0*/  BRA `(.L_x_186) ;  /* 0xffffffa0003c7947 */ /* 0x000fea000383ffff */
.L_x_64:
[----:B------:R-:W-:-:S07]  /*96c0*/  MOV R0, UR5 ;  /* 0x0000000500007c02 */ /* 0x000fce0008000f00 */
.L_x_187:
[----:B-1----:R1:W2:Y:S02]  /*96d0*/  SYNCS.PHASECHK.TRANS64.TRYWAIT P0, [R0+URZ], R3 ;  /* 0x00000003000075a7 */ /* 0x0022a400080011ff */
[----:B--2---:R-:W-:Y:S05]  /*96e0*/  @!P0 NANOSLEEP.SYNCS 0x989680 ;  /* 0x009896800000895d */ /* 0x004fea0003900000 */
[----:B------:R-:W2:Y:S02]  /*96f0*/  @!P0 SYNCS.PHASECHK.TRANS64 P0, [R0+URZ], R3 ;  /* 0x00000003000085a7 */ /* 0x000ea400080010ff */
[----:B--2---:R-:W-:Y:S05]  /*9700*/  @!P0 BRA `(.L_x_187) ;  /* 0xfffffffc00f08947 */ /* 0x004fea000383ffff */
[----:B------:R-:W-:Y:S05]  /*9710*/  BRA `(.L_x_188) ;  /* 0xffffffa000487947 */ /* 0x000fea000383ffff */
.L_x_65:
[----:B------:R-:W-:-:S07]  /*9720*/  MOV R0, UR5 ;  /* 0x0000000500007c02 */ /* 0x000fce0008000f00 */
.L_x_189:
[----:B-1----:R1:W2:Y:S02]  /*9730*/  SYNCS.PHASECHK.TRANS64.TRYWAIT P0, [R0+URZ], R3 ;  /* 0x00000003000075a7 */ /* 0x0022a400080011ff */
[----:B--2---:R-:W-:Y:S05]  /*9740*/  @!P0 NANOSLEEP.SYNCS 0x989680 ;  /* 0x009896800000895d */ /* 0x004fea0003900000 */
[----:B------:R-:W2:Y:S02]  /*9750*/  @!P0 SYNCS.PHASECHK.TRANS64 P0, [R0+URZ], R3 ;  /* 0x00000003000085a7 */ /* 0x000ea400080010ff */
[----:B--2---:R-:W-:Y:S05]  /*9760*/  @!P0 BRA `(.L_x_189) ;  /* 0xfffffffc00f08947 */ /* 0x004fea000383ffff */
[----:B------:R-:W-:Y:S05]  /*9770*/  BRA `(.L_x_190) ;  /* 0xffffffa000547947 */ /* 0x000fea000383ffff */
.L_x_66:
[----:B------:R-:W-:-:S07]  /*9780*/  MOV R0, UR5 ;  /* 0x0000000500007c02 */ /* 0x000fce0008000f00 */
.L_x_191:
[----:B-1----:R1:W2:Y:S02]  /*9790*/  SYNCS.PHASECHK.TRANS64.TRYWAIT P0, [R0+URZ], R3 ;  /* 0x00000003000075a7 */ /* 0x0022a400080011ff */
[----:B--2---:R-:W-:Y:S05]  /*97a0*/  @!P0 NANOSLEEP.SYNCS 0x989680 ;  /* 0x009896800000895d */ /* 0x004fea0003900000 */
[----:B------:R-:W2:Y:S02]  /*97b0*/  @!P0 SYNCS.PHASECHK.TRANS64 P0, [R0+URZ], R3 ;  /* 0x00000003000085a7 */ /* 0x000ea400080010ff */
[----:B--2---:R-:W-:Y:S05]  /*97c0*/  @!P0 BRA `(.L_x_191) ;  /* 0xfffffffc00f08947 */ /* 0x004fea000383ffff */
[----:B------:R-:W-:Y:S05]  /*97d0*/  BRA `(.L_x_192) ;  /* 0xffffffa000607947 */ /* 0x000fea000383ffff */
.L_x_67:
[----:B------:R-:W-:-:S07]  /*97e0*/  MOV R0, UR5 ;  /* 0x0000000500007c02 */ /* 0x000fce0008000f00 */
.L_x_193:
[----:B-1----:R1:W2:Y:S02]  /*97f0*/  SYNCS.PHASECHK.TRANS64.TRYWAIT P0, [R0+URZ], R3 ;  /* 0x00000003000075a7 */ /* 0x0022a400080011ff */
[----:B--2---:R-:W-:Y:S05]  /*9800*/  @!P0 NANOSLEEP.SYNCS 0x989680 ;  /* 0x009896800000895d */ /* 0x004fea0003900000 */
[----:B------:R-:W2:Y:S02]  /*9810*/  @!P0 SYNCS.PHASECHK.TRANS64 P0, [R0+URZ], R3 ;  /* 0x00000003000085a7 */ /* 0x000ea400080010ff */
[----:B--2---:R-:W-:Y:S05]  /*9820*/  @!P0 BRA `(.L_x_193) ;  /* 0xfffffffc00f08947 */ /* 0x004fea000383ffff */
[----:B------:R-:W-:Y:S05]  /*9830*/  BRA `(.L_x_194) ;  /* 0xffffffa0006c7947 */ /* 0x000fea000383ffff */
.L_x_68:
[----:B------:R-:W-:-:S07]  /*9840*/  MOV R0, UR5 ;  /* 0x0000000500007c02 */ /* 0x000fce0008000f00 */
.L_x_195:
[----:B-1----:R1:W2:Y:S02]  /*9850*/  SYNCS.PHASECHK.TRANS64.TRYWAIT P0, [R0+URZ], R3 ;  /* 0x00000003000075a7 */ /* 0x0022a400080011ff */
[----:B--2---:R-:W-:Y:S05]  /*9860*/  @!P0 NANOSLEEP.SYNCS 0x989680 ;  /* 0x009896800000895d */ /* 0x004fea0003900000 */
[----:B------:R-:W2:Y:S02]  /*9870*/  @!P0 SYNCS.PHASECHK.TRANS64 P0, [R0+URZ], R3 ;  /* 0x00000003000085a7 */ /* 0x000ea400080010ff */
[----:B--2---:R-:W-:Y:S05]  /*9880*/  @!P0 BRA `(.L_x_195) ;  /* 0xfffffffc00f08947 */ /* 0x004fea000383ffff */
[----:B------:R-:W-:Y:S05]  /*9890*/  BRA `(.L_x_196) ;  /* 0xffffffa000787947 */ /* 0x000fea000383ffff */
.L_x_69:
[----:B------:R-:W-:-:S07]  /*98a0*/  MOV R0, UR5 ;  /* 0x0000000500007c02 */ /* 0x000fce0008000f00 */
.L_x_197:
[----:B-1----:R1:W2:Y:S02]  /*98b0*/  SYNCS.PHASECHK.TRANS64.TRYWAIT P0, [R0+URZ], R3 ;  /* 0x00000003000075a7 */ /* 0x0022a400080011ff */
[----:B--2---:R-:W-:Y:S05]  /*98c0*/  @!P0 NANOSLEEP.SYNCS 0x989680 ;  /* 0x009896800000895d */ /* 0x004fea0003900000 */
[----:B------:R-:W2:Y:S02]  /*98d0*/  @!P0 SYNCS.PHASECHK.TRANS64 P0, [R0+URZ], R3 ;  /* 0x00000003000085a7 */ /* 0x000ea400080010ff */
[----:B--2---:R-:W-:Y:S05]  /*98e0*/  @!P0 BRA `(.L_x_197) ;  /* 0xfffffffc00f08947 */ /* 0x004fea000383ffff */
[----:B------:R-:W-:Y:S05]  /*98f0*/  BRA `(.L_x_198) ;  /* 0xffffffa000847947 */ /* 0x000fea000383ffff */
.L_x_70:
[----:B------:R-:W-:-:S07]  /*9900*/  MOV R0, UR5 ;  /* 0x0000000500007c02 */ /* 0x000fce0008000f00 */
.L_x_199:
[----:B-1----:R1:W2:Y:S02]  /*9910*/  SYNCS.PHASECHK.TRANS64.TRYWAIT P0, [R0+URZ], R3 ;  /* 0x00000003000075a7 */ /* 0x0022a400080011ff */
[----:B--2---:R-:W-:Y:S05]  /*9920*/  @!P0 NANOSLEEP.SYNCS 0x989680 ;  /* 0x009896800000895d */ /* 0x004fea0003900000 */
[----:B------:R-:W2:Y:S02]  /*9930*/  @!P0 SYNCS.PHASECHK.TRANS64 P0, [R0+URZ], R3 ;  /* 0x00000003000085a7 */ /* 0x000ea400080010ff */
[----:B--2---:R-:W-:Y:S05]  /*9940*/  @!P0 BRA `(.L_x_199) ;  /* 0xfffffffc00f08947 */ /* 0x004fea000383ffff */
[----:B------:R-:W-:Y:S05]  /*9950*/  BRA `(.L_x_200) ;  /* 0xffffffa000907947 */ /* 0x000fea000383ffff */
.L_x_71:
[----:B------:R-:W-:-:S07]  /*9960*/  MOV R0, UR5 ;  /* 0x0000000500007c02 */ /* 0x000fce0008000f00 */
.L_x_201:
[----:B-1----:R1:W2:Y:S02]  /*9970*/  SYNCS.PHASECHK.TRANS64.TRYWAIT P0, [R0+URZ], R3 ;  /* 0x00000003000075a7 */ /* 0x0022a400080011ff */
[----:B--2---:R-:W-:Y:S05]  /*9980*/  @!P0 NANOSLEEP.SYNCS 0x989680 ;  /* 0x009896800000895d */ /* 0x004fea0003900000 */
[----:B------:R-:W2:Y:S02]  /*9990*/  @!P0 SYNCS.PHASECHK.TRANS64 P0, [R0+URZ], R3 ;  /* 0x00000003000085a7 */ /* 0x000ea400080010ff */
[----:B--2---:R-:W-:Y:S05]  /*99a0*/  @!P0 BRA `(.L_x_201) ;  /* 0xfffffffc00f08947 */ /* 0x004fea000383ffff */
[----:B------:R-:W-:Y:S05]  /*99b0*/  BRA `(.L_x_202) ;  /* 0xffffffa0009c7947 */ /* 0x000fea000383ffff */
.L_x_72:
[----:B------:R-:W-:-:S07]  /*99c0*/  MOV R0, UR5 ;  /* 0x0000000500007c02 */ /* 0x000fce0008000f00 */
.L_x_203:
[----:B-1----:R1:W2:Y:S02]  /*99d0*/  SYNCS.PHASECHK.TRANS64.TRYWAIT P0, [R0+URZ], R3 ;  /* 0x00000003000075a7 */ /* 0x0022a400080011ff */
[----:B--2---:R-:W-:Y:S05]  /*99e0*/  @!P0 NANOSLEEP.SYNCS 0x989680 ;  /* 0x009896800000895d */ /* 0x004fea0003900000 */
[----:B------:R-:W2:Y:S02]  /*99f0*/  @!P0 SYNCS.PHASECHK.TRANS64 P0, [R0+URZ], R3 ;  /* 0x00000003000085a7 */ /* 0x000ea400080010ff */
[----:B--2---:R-:W-:Y:S05]  /*9a00*/  @!P0 BRA `(.L_x_203) ;  /* 0xfffffffc00f08947 */ /* 0x004fea000383ffff */
[----:B------:R-:W-:Y:S05]  /*9a10*/  BRA `(.L_x_204) ;  /* 0xffffffa000a87947 */ /* 0x000fea000383ffff */
.L_x_73:
[----:B------:R-:W-:-:S07]  /*9a20*/  MOV R0, UR5 ;  /* 0x0000000500007c02 */ /* 0x000fce0008000f00 */
.L_x_205:
[----:B-1----:R1:W2:Y:S02]  /*9a30*/  SYNCS.PHASECHK.TRANS64.TRYWAIT P0, [R0+URZ], R3 ;  /* 0x00000003000075a7 */ /* 0x0022a400080011ff */
[----:B--2---:R-:W-:Y:S05]  /*9a40*/  @!P0 NANOSLEEP.SYNCS 0x989680 ;  /* 0x009896800000895d */ /* 0x004fea0003900000 */
[----:B------:R-:W2:Y:S02]  /*9a50*/  @!P0 SYNCS.PHASECHK.TRANS64 P0, [R0+URZ], R3 ;  /* 0x00000003000085a7 */ /* 0x000ea400080010ff */
[----:B--2---:R-:W-:Y:S05]  /*9a60*/  @!P0 BRA `(.L_x_205) ;  /* 0xfffffffc00f08947 */ /* 0x004fea000383ffff */
[----:B------:R-:W-:Y:S05]  /*9a70*/  BRA `(.L_x_206) ;  /* 0xffffffa000b47947 */ /* 0x000fea000383ffff */
.L_x_74:
[----:B------:R-:W-:-:S07]  /*9a80*/  MOV R0, UR5 ;  /* 0x0000000500007c02 */ /* 0x000fce0008000f00 */
.L_x_207:
[----:B-1----:R1:W2:Y:S02]  /*9a90*/  SYNCS.PHASECHK.TRANS64.TRYWAIT P0, [R0+URZ], R3 ;  /* 0x00000003000075a7 */ /* 0x0022a400080011ff */
[----:B--2---:R-:W-:Y:S05]  /*9aa0*/  @!P0 NANOSLEEP.SYNCS 0x989680 ;  /* 0x009896800000895d */ /* 0x004fea0003900000 */
[----:B------:R-:W2:Y:S02]  /*9ab0*/  @!P0 SYNCS.PHASECHK.TRANS64 P0, [R0+URZ], R3 ;  /* 0x00000003000085a7 */ /* 0x000ea400080010ff */
[----:B--2---:R-:W-:Y:S05]  /*9ac0*/  @!P0 BRA `(.L_x_207) ;  /* 0xfffffffc00f08947 */ /* 0x004fea000383ffff */
[----:B------:R-:W-:Y:S05]  /*9ad0*/  BRA `(.L_x_208) ;  /* 0xffffffa000c07947 */ /* 0x000fea000383ffff */
.L_x_75:
[----:B------:R-:W-:-:S07]  /*9ae0*/  MOV R0, UR5 ;  /* 0x0000000500007c02 */ /* 0x000fce0008000f00 */
.L_x_209:
[----:B-1----:R1:W2:Y:S02]  /*9af0*/  SYNCS.PHASECHK.TRANS64.TRYWAIT P0, [R0+URZ], R3 ;  /* 0x00000003000075a7 */ /* 0x0022a400080011ff */
[----:B--2---:R-:W-:Y:S05]  /*9b00*/  @!P0 NANOSLEEP.SYNCS 0x989680 ;  /* 0x009896800000895d */ /* 0x004fea0003900000 */
[----:B------:R-:W2:Y:S02]  /*9b10*/  @!P0 SYNCS.PHASECHK.TRANS64 P0, [R0+URZ], R3 ;  /* 0x00000003000085a7 */ /* 0x000ea400080010ff */
[----:B--2---:R-:W-:Y:S05]  /*9b20*/  @!P0 BRA `(.L_x_209) ;  /* 0xfffffffc00f08947 */ /* 0x004fea000383ffff */
[----:B------:R-:W-:Y:S05]  /*9b30*/  BRA `(.L_x_210) ;  /* 0xffffffa000cc7947 */ /* 0x000fea000383ffff */
.L_x_76:
[----:B------:R-:W-:-:S07]  /*9b40*/  MOV R0, UR5 ;  /* 0x0000000500007c02 */ /* 0x000fce0008000f00 */
.L_x_211:
[----:B-1----:R1:W2:Y:S02]  /*9b50*/  SYNCS.PHASECHK.TRANS64.TRYWAIT P0, [R0+URZ], R3 ;  /* 0x00000003000075a7 */ /* 0x0022a400080011ff */
[----:B--2---:R-:W-:Y:S05]  /*9b60*/  @!P0 NANOSLEEP.SYNCS 0x989680 ;  /* 0x009896800000895d */ /* 0x004fea0003900000 */
[----:B------:R-:W2:Y:S02]  /*9b70*/  @!P0 SYNCS.PHASECHK.TRANS64 P0, [R0+URZ], R3 ;  /* 0x00000003000085a7 */ /* 0x000ea400080010ff */
[----:B--2---:R-:W-:Y:S05]  /*9b80*/  @!P0 BRA `(.L_x_211) ;  /* 0xfffffffc00f08947 */ /* 0x004fea000383ffff */
[----:B------:R-:W-:Y:S05]  /*9b90*/  BRA `(.L_x_212) ;  /* 0xffffffa000d87947 */ /* 0x000fea000383ffff */
.L_x_79:
[----:B--2---:R2:W3:Y:S02]  /*9ba0*/  SYNCS.PHASECHK.TRANS64.TRYWAIT P0, [R2+URZ+0x2b0], R5 ;  /* 0x0002b005020075a7 */ /* 0x0044e400080011ff */
[----:B---3--:R-:W-:Y:S05]  /*9bb0*/  @!P0 NANOSLEEP.SYNCS 0x989680 ;  /* 0x009896800000895d */ /* 0x008fea0003900000 */
[----:B------:R-:W3:Y:S02]  /*9bc0*/  @!P0 SYNCS.PHASECHK.TRANS64 P0, [R2+URZ+0x2b0], R5 ;  /* 0x0002b005020085a7 */ /* 0x000ee400080010ff */
[----:B---3--:R-:W-:Y:S05]  /*9bd0*/  @!P0 BRA `(.L_x_79) ;  /* 0xfffffffc00f08947 */ /* 0x008fea000383ffff */
[----:B------:R-:W-:Y:S05]  /*9be0*/  BRA `(.L_x_213) ;  /* 0xffffffa4003c7947 */ /* 0x000fea000383ffff */
.L_x_80:
[----:B------:R-:W-:-:S07]  /*9bf0*/  MOV R2, UR4 ;  /* 0x0000000400027c02 */ /* 0x000fce0008000f00 */
.L_x_214:
[----:B--2---:R2:W3:Y:S02]  /*9c00*/  SYNCS.PHASECHK.TRANS64.TRYWAIT P0, [R2+URZ+0x260], R5 ;  /* 0x00026005020075a7 */ /* 0x0044e400080011ff */
[----:B---3--:R-:W-:Y:S05]  /*9c10*/  @!P0 NANOSLEEP.SYNCS 0x989680 ;  /* 0x009896800000895d */ /* 0x008fea0003900000 */
[----:B------:R-:W3:Y:S02]  /*9c20*/  @!P0 SYNCS.PHASECHK.TRANS64 P0, [R2+URZ+0x260], R5 ;  /* 0x00026005020085a7 */ /* 0x000ee400080010ff */
[----:B---3--:R-:W-:Y:S05]  /*9c30*/  @!P0 BRA `(.L_x_214) ;  /* 0xfffffffc00f08947 */ /* 0x008fea000383ffff */
[----:B------:R-:W-:Y:S05]  /*9c40*/  BRA `(.L_x_215) ;  /* 0xffffffa4004c7947 */ /* 0x000fea000383ffff */
.L_x_81:
[----:B--2---:R2:W3:Y:S02]  /*9c50*/  SYNCS.PHASECHK.TRANS64.TRYWAIT P1, [R2+URZ+0x250], R5 ;  /* 0x00025005020075a7 */ /* 0x0044e400080211ff */
[----:B---3--:R-:W-:Y:S05]  /*9c60*/  @!P1 NANOSLEEP.SYNCS 0x989680 ;  /* 0x009896800000995d */ /* 0x008fea0003900000 */
[----:B------:R-:W3:Y:S02]  /*9c70*/  @!P1 SYNCS.PHASECHK.TRANS64 P1, [R2+URZ+0x250], R5 ;  /* 0x00025005020095a7 */ /* 0x000ee400080210ff */
[----:B---3--:R-:W-:Y:S05]  /*9c80*/  @!P1 BRA `(.L_x_81) ;  /* 0xfffffffc00f09947 */ /* 0x008fea000383ffff */
[----:B------:R-:W-:Y:S05]  /*9c90*/  BRA `(.L_x_216) ;  /* 0xffffffa4007c7947 */ /* 0x000fea000383ffff */
.L_x_84:
[----:B------:R-:W-:-:S07]  /*9ca0*/  MOV R0, UR4 ;  /* 0x0000000400007c02 */ /* 0x000fce0008000f00 */
.L_x_217:
[----:B--2---:R2:W3:Y:S02]  /*9cb0*/  SYNCS.PHASECHK.TRANS64.TRYWAIT P0, [R0+URZ+0x260], R3 ;  /* 0x00026003000075a7 */ /* 0x0044e400080011ff */
[----:B---3--:R-:W-:Y:S05]  /*9cc0*/  @!P0 NANOSLEEP.SYNCS 0x989680 ;  /* 0x009896800000895d */ /* 0x008fea0003900000 */
[----:B------:R-:W3:Y:S02]  /*9cd0*/  @!P0 SYNCS.PHASECHK.TRANS64 P0, [R0+URZ+0x260], R3 ;  /* 0x00026003000085a7 */ /* 0x000ee400080010ff */
[----:B---3--:R-:W-:Y:S05]  /*9ce0*/  @!P0 BRA `(.L_x_217) ;  /* 0xfffffffc00f08947 */ /* 0x008fea000383ffff */
[----:B------:R-:W-:Y:S05]  /*9cf0*/  BRA `(.L_x_83) ;  /* 0xffffffa400d07947 */ /* 0x000fea000383ffff */
.L_x_91:
[----:B-1----:R1:W2:Y:S02]  /*9d00*/  SYNCS.PHASECHK.TRANS64.TRYWAIT P1, [R0+URZ+0x250], R5 ;  /* 0x00025005000075a7 */ /* 0x0022a400080211ff */
[----:B--2---:R-:W-:Y:S05]  /*9d10*/  @!P1 NANOSLEEP.SYNCS 0x989680 ;  /* 0x009896800000995d */ /* 0x004fea0003900000 */
[----:B------:R-:W2:Y:S02]  /*9d20*/  @!P1 SYNCS.PHASECHK.TRANS64 P1, [R0+URZ+0x250], R5 ;  /* 0x00025005000095a7 */ /* 0x000ea400080210ff */
[----:B--2---:R-:W-:Y:S05]  /*9d30*/  @!P1 BRA `(.L_x_91) ;  /* 0xfffffffc00f09947 */ /* 0x004fea000383ffff */
[----:B------:R-:W-:Y:S05]  /*9d40*/  BRA `(.L_x_218) ;  /* 0xffffffac00307947 */ /* 0x000fea000383ffff */
.L_x_92:
[----:B------:R-:W-:-:S07]  /*9d50*/  MOV R3, UR19 ;  /* 0x0000001300037c02 */ /* 0x000fce0008000f00 */
.L_x_219:
[----:B-1----:R1:W2:Y:S02]  /*9d60*/  SYNCS.PHASECHK.TRANS64.TRYWAIT P0, [R3+URZ+0x290], R0 ;  /* 0x00029000030075a7 */ /* 0x0022a400080011ff */
[----:B--2---:R-:W-:Y:S05]  /*9d70*/  @!P0 NANOSLEEP.SYNCS 0x989680 ;  /* 0x009896800000895d */ /* 0x004fea0003900000 */
[----:B------:R-:W2:Y:S02]  /*9d80*/  @!P0 SYNCS.PHASECHK.TRANS64 P0, [R3+URZ+0x290], R0 ;  /* 0x00029000030085a7 */ /* 0x000ea400080010ff */
[----:B--2---:R-:W-:Y:S05]  /*9d90*/  @!P0 BRA `(.L_x_219) ;  /* 0xfffffffc00f08947 */ /* 0x004fea000383ffff */
[----:B------:R-:W-:Y:S05]  /*9da0*/  BRA `(.L_x_220) ;  /* 0xffffffac00647947 */ /* 0x000fea000383ffff */
.L_x_95:
[----:B------:R-:W-:Y:S07]  /*9db0*/  MOV R0, UR6 ;  /* 0x0000000600007c02 */ /* 0x000fee0008000f00 */
.L_x_221:
[----:B-1----:R1:W2:Y:S02]  /*9dc0*/  SYNCS.PHASECHK.TRANS64.TRYWAIT P0, [R0+URZ], R3 ;  /* 0x00000003000075a7 */ /* 0x0022a400080011ff */
[----:B--2---:R-:W-:Y:S05]  /*9dd0*/  @!P0 NANOSLEEP.SYNCS 0x989680 ;  /* 0x009896800000895d */ /* 0x004fea0003900000 */
[----:B------:R-:W2:Y:S02]  /*9de0*/  @!P0 SYNCS.PHASECHK.TRANS64 P0, [R0+URZ], R3 ;  /* 0x00000003000085a7 */ /* 0x000ea400080010ff */
[----:B--2---:R-:W-:Y:S05]  /*9df0*/  @!P0 BRA `(.L_x_221) ;  /* 0xfffffffc00f08947 */ /* 0x004fea000383ffff */
[----:B------:R-:W-:Y:S05]  /*9e00*/  BRA `(.L_x_94) ;  /* 0xffffffac009c7947 */ /* 0x000fea000383ffff */
.L_x_98:
[----:B------:R-:W-:-:S07]  /*9e10*/  MOV R0, UR4 ;  /* 0x0000000400007c02 */ /* 0x000fce0008000f00 */
.L_x_222:
[----:B--2---:R2:W4:Y:S02]  /*9e20*/  SYNCS.PHASECHK.TRANS64.TRYWAIT P0, [R0+URZ], R3 ;  /* 0x00000003000075a7 */ /* 0x00452400080011ff */
[----:B----4-:R-:W-:Y:S05]  /*9e30*/  @!P0 NANOSLEEP.SYNCS 0x989680 ;  /* 0x009896800000895d */ /* 0x010fea0003900000 */
[----:B------:R-:W4:Y:S02]  /*9e40*/  @!P0 SYNCS.PHASECHK.TRANS64 P0, [R0+URZ], R3 ;  /* 0x00000003000085a7 */ /* 0x000f2400080010ff */
[----:B----4-:R-:W-:Y:S05]  /*9e50*/  @!P0 BRA `(.L_x_222) ;  /* 0xfffffffc00f08947 */ /* 0x010fea000383ffff */
[----:B------:R-:W-:Y:S05]  /*9e60*/  BRA `(.L_x_223) ;  /* 0xffffffb0003c7947 */ /* 0x000fea000383ffff */
.L_x_99:
[----:B------:R-:W-:-:S07]  /*9e70*/  MOV R0, UR5 ;  /* 0x0000000500007c02 */ /* 0x000fce0008000f00 */
.L_x_224:
[----:B-1----:R1:W2:Y:S02]  /*9e80*/  SYNCS.PHASECHK.TRANS64.TRYWAIT P0, [R0+URZ], R3 ;  /* 0x00000003000075a7 */ /* 0x0022a400080011ff */
[----:B--2---:R-:W-:Y:S05]  /*9e90*/  @!P0 NANOSLEEP.SYNCS 0x989680 ;  /* 0x009896800000895d */ /* 0x004fea0003900000 */
[----:B------:R-:W2:Y:S02]  /*9ea0*/  @!P0 SYNCS.PHASECHK.TRANS64 P0, [R0+URZ], R3 ;  /* 0x00000003000085a7 */ /* 0x000ea400080010ff */
[----:B--2---:R-:W-:Y:S05]  /*9eb0*/  @!P0 BRA `(.L_x_224) ;  /* 0xfffffffc00f08947 */ /* 0x004fea000383ffff */
[----:B------:R-:W-:Y:S05]  /*9ec0*/  BRA `(.L_x_225) ;  /* 0xffffffb000487947 */ /* 0x000fea000383ffff */
.L_x_100:
[----:B------:R-:W-:-:S07]  /*9ed0*/  MOV R0, UR5 ;  /* 0x0000000500007c02 */ /* 0x000fce0008000f00 */
.L_x_226:
[----:B-1----:R1:W2:Y:S02]  /*9ee0*/  SYNCS.PHASECHK.TRANS64.TRYWAIT P0, [R0+URZ], R3 ;  /* 0x00000003000075a7 */ /* 0x0022a400080011ff */
[----:B--2---:R-:W-:Y:S05]  /*9ef0*/  @!P0 NANOSLEEP.SYNCS 0x989680 ;  /* 0x009896800000895d */ /* 0x004fea0003900000 */
[----:B------:R-:W2:Y:S02]  /*9f00*/  @!P0 SYNCS.PHASECHK.TRANS64 P0, [R0+URZ], R3 ;  /* 0x00000003000085a7 */ /* 0x000ea400080010ff */
[----:B--2---:R-:W-:Y:S05]  /*9f10*/  @!P0 BRA `(.L_x_226) ;  /* 0xfffffffc00f08947 */ /* 0x004fea000383ffff */
[----:B------:R-:W-:Y:S05]  /*9f20*/  BRA `(.L_x_227) ;  /* 0xffffffb000547947 */ /* 0x000fea000383ffff */
.L_x_101:
[----:B------:R-:W-:-:S07]  /*9f30*/  MOV R0, UR4 ;  /* 0x0000000400007c02 */ /* 0x000fce0008000f00 */
.L_x_228:
[----:B-1----:R1:W2:Y:S02]  /*9f40*/  SYNCS.PHASECHK.TRANS64.TRYWAIT P0, [R0+URZ], R3 ;  /* 0x00000003000075a7 */ /* 0x0022a400080011ff */
[----:B--2---:R-:W-:Y:S05]  /*9f50*/  @!P0 NANOSLEEP.SYNCS 0x989680 ;  /* 0x009896800000895d */ /* 0x004fea0003900000 */
[----:B------:R-:W2:Y:S02]  /*9f60*/  @!P0 SYNCS.PHASECHK.TRANS64 P0, [R0+URZ], R3 ;  /* 0x00000003000085a7 */ /* 0x000ea400080010ff */
[----:B--2---:R-:W-:Y:S05]  /*9f70*/  @!P0 BRA `(.L_x_228) ;  /* 0xfffffffc00f08947 */ /* 0x004fea000383ffff */
[----:B------:R-:W-:Y:S05]  /*9f80*/  BRA `(.L_x_229) ;  /* 0xffffffb000607947 */ /* 0x000fea000383ffff */
.L_x_106:
[----:B--2---:R2:W3:Y:S02]  /*9f90*/  SYNCS.PHASECHK.TRANS64.TRYWAIT P0, [R12+URZ+0x250], R9 ;  /* 0x000250090c0075a7 */ /* 0x0044e400080011ff */
[----:B---3--:R-:W-:Y:S05]  /*9fa0*/  @!P0 NANOSLEEP.SYNCS 0x989680 ;  /* 0x009896800000895d */ /* 0x008fea0003900000 */
[----:B------:R-:W3:Y:S02]  /*9fb0*/  @!P0 SYNCS.PHASECHK.TRANS64 P0, [R12+URZ+0x250], R9 ;  /* 0x000250090c0085a7 */ /* 0x000ee400080010ff */
[----:B---3--:R-:W-:Y:S05]  /*9fc0*/  @!P0 BRA `(.L_x_106) ;  /* 0xfffffffc00f08947 */ /* 0x008fea000383ffff */
[----:B------:R-:W-:Y:S05]  /*9fd0*/  BRA `(.L_x_230) ;  /* 0xffffffb400807947 */ /* 0x000fea000383ffff */
.L_x_109:
[----:B------:R-:W-:Y:S07]  /*9fe0*/  MOV R0, UR21 ;  /* 0x0000001500007c02 */ /* 0x000fee0008000f00 */
.L_x_231:
[----:B--2---:R2:W3:Y:S02]  /*9ff0*/  SYNCS.PHASECHK.TRANS64.TRYWAIT P2, [R0+URZ+0x248], R11 ;  /* 0x0002480b000075a7 */ /* 0x0044e400080411ff */
[----:B---3--:R-:W-:Y:S05]  /*a000*/  @!P2 NANOSLEEP.SYNCS 0x989680 ;  /* 0x009896800000a95d */ /* 0x008fea0003900000 */
[----:B------:R-:W3:Y:S02]  /*a010*/  @!P2 SYNCS.PHASECHK.TRANS64 P2, [R0+URZ+0x248], R11 ;  /* 0x0002480b0000a5a7 */ /* 0x000ee400080410ff */
[----:B---3--:R-:W-:Y:S05]  /*a020*/  @!P2 BRA `(.L_x_231) ;  /* 0xfffffffc00f0a947 */ /* 0x008fea000383ffff */
[----:B------:R-:W-:Y:S05]  /*a030*/  BRA `(.L_x_108) ;  /* 0xffffffb800e87947 */ /* 0x000fea000383ffff */
.L_x_112:
[----:B--2---:R-:W-:Y:S07]  /*a040*/  MOV R0, UR21 ;  /* 0x0000001500007c02 */ /* 0x004fee0008000f00 */
.L_x_232:
[----:B--2---:R2:W3:Y:S02]  /*a050*/  SYNCS.PHASECHK.TRANS64.TRYWAIT P0, [R0+URZ+0x230], R9 ;  /* 0x00023009000075a7 */ /* 0x0044e400080011ff */
[----:B---3--:R-:W-:Y:S05]  /*a060*/  @!P0 NANOSLEEP.SYNCS 0x989680 ;  /* 0x009896800000895d */ /* 0x008fea0003900000 */
[----:B------:R-:W3:Y:S02]  /*a070*/  @!P0 SYNCS.PHASECHK.TRANS64 P0, [R0+URZ+0x230], R9 ;  /* 0x00023009000085a7 */ /* 0x000ee400080010ff */
[----:B---3--:R-:W-:Y:S05]  /*a080*/  @!P0 BRA `(.L_x_232) ;  /* 0xfffffffc00f08947 */ /* 0x008fea000383ffff */
[----:B------:R-:W-:Y:S05]  /*a090*/  BRA `(.L_x_233) ;  /* 0xffffffbc00447947 */ /* 0x000fea000383ffff */
.L_x_113:
[----:B------:R-:W-:Y:S07]  /*a0a0*/  MOV R0, UR21 ;  /* 0x0000001500007c02 */ /* 0x000fee0008000f00 */
.L_x_234:
[----:B--2---:R2:W3:Y:S02]  /*a0b0*/  SYNCS.PHASECHK.TRANS64.TRYWAIT P0, [R0+URZ+0x238], R9 ;  /* 0x00023809000075a7 */ /* 0x0044e400080011ff */
[----:B---3--:R-:W-:Y:S05]  /*a0c0*/  @!P0 NANOSLEEP.SYNCS 0x989680 ;  /* 0x009896800000895d */ /* 0x008fea0003900000 */
[----:B------:R-:W3:Y:S02]  /*a0d0*/  @!P0 SYNCS.PHASECHK.TRANS64 P0, [R0+URZ+0x238], R9 ;  /* 0x00023809000085a7 */ /* 0x000ee400080010ff */
[----:B---3--:R-:W-:Y:S05]  /*a0e0*/  @!P0 BRA `(.L_x_234) ;  /* 0xfffffffc00f08947 */ /* 0x008fea000383ffff */
[----:B------:R-:W-:Y:S05]  /*a0f0*/  BRA `(.L_x_235) ;  /* 0xffffffbc007c7947 */ /* 0x000fea000383ffff */
.L_x_115:
[----:B------:R-:W-:-:S07]  /*a100*/  MOV R0, UR21 ;  /* 0x0000001500007c02 */ /* 0x000fce0008000f00 */
.L_x_236:
[----:B---3--:R3:W4:Y:S02]  /*a110*/  SYNCS.PHASECHK.TRANS64.TRYWAIT P0, [R0+URZ+0x230], R3 ;  /* 0x00023003000075a7 */ /* 0x00872400080011ff */
[----:B----4-:R-:W-:Y:S05]  /*a120*/  @!P0 NANOSLEEP.SYNCS 0x989680 ;  /* 0x009896800000895d */ /* 0x010fea0003900000 */
[----:B------:R-:W4:Y:S02]  /*a130*/  @!P0 SYNCS.PHASECHK.TRANS64 P0, [R0+URZ+0x230], R3 ;  /* 0x00023003000085a7 */ /* 0x000f2400080010ff */
[----:B----4-:R-:W-:Y:S05]  /*a140*/  @!P0 BRA `(.L_x_236) ;  /* 0xfffffffc00f08947 */ /* 0x010fea000383ffff */
[----:B------:R-:W-:Y:S05]  /*a150*/  BRA `(.L_x_237) ;  /* 0xffffffbc00ec7947 */ /* 0x000fea000383ffff */
.L_x_117:
[----:B-1----:R1:W2:Y:S02]  /*a160*/  SYNCS.PHASECHK.TRANS64.TRYWAIT P0, [R3+URZ+0x250], R0 ;  /* 0x00025000030075a7 */ /* 0x0022a400080011ff */
[----:B--2---:R-:W-:Y:S05]  /*a170*/  @!P0 NANOSLEEP.SYNCS 0x989680 ;  /* 0x009896800000895d */ /* 0x004fea0003900000 */
[----:B------:R-:W2:Y:S02]  /*a180*/  @!P0 SYNCS.PHASECHK.TRANS64 P0, [R3+URZ+0x250], R0 ;  /* 0x00025000030085a7 */ /* 0x000ea400080010ff */
[----:B--2---:R-:W-:Y:S05]  /*a190*/  @!P0 BRA `(.L_x_117) ;  /* 0xfffffffc00f08947 */ /* 0x004fea000383ffff */
[----:B------:R-:W-:Y:S05]  /*a1a0*/  BRA `(.L_x_238) ;  /* 0xffffffc000b47947 */ /* 0x000fea000383ffff */
.L_x_128:
[----:B--2---:R2:W1:Y:S02]  /*a1b0*/  SYNCS.PHASECHK.TRANS64.TRYWAIT P1, [R2+URZ+0x220], R5 ;  /* 0x00022005020075a7 */ /* 0x00446400080211ff */
[----:B-1----:R-:W-:Y:S05]  /*a1c0*/  @!P1 NANOSLEEP.SYNCS 0x989680 ;  /* 0x009896800000995d */ /* 0x002fea0003900000 */
[----:B------:R-:W1:Y:S02]  /*a1d0*/  @!P1 SYNCS.PHASECHK.TRANS64 P1, [R2+URZ+0x220], R5 ;  /* 0x00022005020095a7 */ /* 0x000e6400080210ff */
[----:B-1----:R-:W-:Y:S05]  /*a1e0*/  @!P1 BRA `(.L_x_128) ;  /* 0xfffffffc00f09947 */ /* 0x002fea000383ffff */
[----:B------:R-:W-:Y:S05]  /*a1f0*/  BRA `(.L_x_127) ;  /* 0xffffffd000287947 */ /* 0x000fea000383ffff */
.L_x_130:
[----:B--2---:R2:W4:Y:S02]  /*a200*/  SYNCS.PHASECHK.TRANS64.TRYWAIT P0, [R100+URZ+0x270], R3 ;  /* 0x00027003640075a7 */ /* 0x00452400080011ff */
[----:B----4-:R-:W-:Y:S05]  /*a210*/  @!P0 NANOSLEEP.SYNCS 0x989680 ;  /* 0x009896800000895d */ /* 0x010fea0003900000 */
[----:B------:R-:W4:Y:S02]  /*a220*/  @!P0 SYNCS.PHASECHK.TRANS64 P0, [R100+URZ+0x270], R3 ;  /* 0x00027003640085a7 */ /* 0x000f2400080010ff */
[----:B----4-:R-:W-:Y:S05]  /*a230*/  @!P0 BRA `(.L_x_130) ;  /* 0xfffffffc00f08947 */ /* 0x010fea000383ffff */
[----:B------:R-:W-:Y:S05]  /*a240*/  BRA `(.L_x_129) ;  /* 0xffffffd000787947 */ /* 0x000fea000383ffff */
.L_x_138:
[----:B---3--:R3:W4:Y:S02]  /*a250*/  SYNCS.PHASECHK.TRANS64.TRYWAIT P0, [R109+URZ+0x220], R4 ;  /* 0x000220046d0075a7 */ /* 0x00872400080011ff */
[----:B----4-:R-:W-:Y:S05]  /*a260*/  @!P0 NANOSLEEP.SYNCS 0x989680 ;  /* 0x009896800000895d */ /* 0x010fea0003900000 */
[----:B------:R-:W4:Y:S02]  /*a270*/  @!P0 SYNCS.PHASECHK.TRANS64 P0, [R109+URZ+0x220], R4 ;  /* 0x000220046d0085a7 */ /* 0x000f2400080010ff */
[----:B----4-:R-:W-:Y:S05]  /*a280*/  @!P0 BRA `(.L_x_138) ;  /* 0xfffffffc00f08947 */ /* 0x010fea000383ffff */
[----:B------:R-:W-:Y:S05]  /*a290*/  BRA `(.L_x_137) ;  /* 0xffffffdc006c7947 */ /* 0x000fea000383ffff */
        .weak           $__internal_0_$__cuda_sm10x_tcgen05_guardrail_trap_col_being_dealloced_not_returned_by_alloc
        .type           $__internal_0_$__cuda_sm10x_tcgen05_guardrail_trap_col_being_dealloced_not_returned_by_alloc,@function
        .size           $__internal_0_$__cuda_sm10x_tcgen05_guardrail_trap_col_being_dealloced_not_returned_by_alloc,($__internal_1_$__cuda_sm10x_tcgen05_guardrail_trap_phase_invalid_during_alloc - $__internal_0_$__cuda_sm10x_tcgen05_guardrail_trap_col_being_dealloced_not_returned_by_alloc)
$__internal_0_$__cuda_sm10x_tcgen05_guardrail_trap_col_being_dealloced_not_returned_by_alloc:
[----:B------:R-:W-:Y:S05]  /*a2a0*/  BPT.TRAP 0x1 ;  /* 0x000000040000795c */ /* 0x000fea0000300000 */
[----:B------:R-:W-:-:S04]  /*a2b0*/  HFMA2 R3, -RZ, RZ, 0, 0 ;  /* 0x00000000ff037431 */ /* 0x000fc800000001ff */
[----:B------:R-:W-:Y:S05]  /*a2c0*/  RET.REL.NODEC R2 `(_ZN7cutlass13device_kernelINS_4gemm6kernel13GemmUniversalIN4cute5tupleIJiiiiEEENS1_10collective13CollectiveMmaINS1_35MainloopSm100TmaUmmaWarpSpecializedILi34ELi2ELi4ENS5_IJNS4_1CILi4EEENSA_ILi2EEENSA_ILi1EEEEEEEENS5_IJNSA_ILi64EEENSA_ILi128EEENSA_ILi32EEEEEENS_12float_e4m3_tENS5_IJlSD_lEEESK_SL_NS4_8TiledMMAINS4_8MMA_AtomIJNS4_10MMA_TraitsINS4_19SM100_MMA_F8F6F4_SSEJSK_SK_fSG_SH_NS4_17integral_constantINS4_4UMMA5MajorELSS_0EEEST_NSQ_INSR_7ScaleInELSU_0EEESV_EEEEEENS4_6LayoutINS5_IJSD_SD_SD_EEENS5_IJNSA_ILi0EEES10_S10_EEEEENS5_IJNS4_10UnderscoreES13_S13_EEEEENS4_23SM90_TMA_LOAD_MULTICASTENS4_14ComposedLayoutINS4_7SwizzleILi1ELi4ELi3EEENS4_18smem_ptr_flag_bitsILi8EEENSY_INS5_IJNSA_ILi8EEESI_EEENS5_IJSI_SD_EEEEEEEvNS4_8identityES16_S1G_vS1H_EENS_8epilogue10collective18CollectiveEpilogueINS1J_23Sm100TmaWarpSpecializedILi2ELi2ELi32ELb0ELb0EEEJSJ_NS5_IJNSY_ISG_SD_EES1O_EEESK_SL_SK_SL_NS1J_6fusion15FusionCallbacksIS1N_NS1Q_17LinearCombinationISK_fSK_fLNS_15FloatRoundStyleE2EEESJ_S1P_JEEENS4_5SM1004TMEM4LOAD26SM100_TMEM_LOAD_16dp32b32xENS4_13SM90_TMA_LOADENS17_INS18_ILi2ELi4ELi3EEES1B_NSY_INS5_IJS1C_SG_EEENS5_IJSG_SD_EEEEEEENS4_39AutoVectorizingCopyWithAssumedAlignmentILi128EEENS4_14SM90_TMA_STOREES25_S27_S27_EEEvvEEEEvNT_6ParamsE) ;  /* 0xffffff5c024c7950 */ /* 0x000fea0003c3ffff */
        .weak           $__internal_1_$__cuda_sm10x_tcgen05_guardrail_trap_phase_invalid_during_alloc
        .type           $__internal_1_$__cuda_sm10x_tcgen05_guardrail_trap_phase_invalid_during_alloc,@function
        .size           $__internal_1_$__cuda_sm10x_tcgen05_guardrail_trap_phase_invalid_during_alloc,($__internal_2_$__cuda_sm10x_tcgen05_guardrail_trap_unallocated_columns_being_dealloced - $__internal_1_$__cuda_sm10x_tcgen05_guardrail_trap_phase_invalid_during_alloc)
$__internal_1_$__cuda_sm10x_tcgen05_guardrail_trap_phase_invalid_during_alloc:
[----:B------:R-:W-:Y:S05]  /*a2d0*/  BPT.TRAP 0x1 ;  /* 0x000000040000795c */ /* 0x000fea0000300000 */
[----:B------:R-:W-:-:S04]  /*a2e0*/  MOV R5, 0x0 ;  /* 0x0000000000057802 */ /* 0x000fc80000000f00 */
[----:B------:R-:W-:Y:S05]  /*a2f0*/  RET.REL.NODEC R4 `(_ZN7cutlass13device_kernelINS_4gemm6kernel13GemmUniversalIN4cute5tupleIJiiiiEEENS1_10collective13CollectiveMmaINS1_35MainloopSm100TmaUmmaWarpSpecializedILi34ELi2ELi4ENS5_IJNS4_1CILi4EEENSA_ILi2EEENSA_ILi1EEEEEEEENS5_IJNSA_ILi64EEENSA_ILi128EEENSA_ILi32EEEEEENS_12float_e4m3_tENS5_IJlSD_lEEESK_SL_NS4_8TiledMMAINS4_8MMA_AtomIJNS4_10MMA_TraitsINS4_19SM100_MMA_F8F6F4_SSEJSK_SK_fSG_SH_NS4_17integral_constantINS4_4UMMA5MajorELSS_0EEEST_NSQ_INSR_7ScaleInELSU_0EEESV_EEEEEENS4_6LayoutINS5_IJSD_SD_SD_EEENS5_IJNSA_ILi0EEES10_S10_EEEEENS5_IJNS4_10UnderscoreES13_S13_EEEEENS4_23SM90_TMA_LOAD_MULTICASTENS4_14ComposedLayoutINS4_7SwizzleILi1ELi4ELi3EEENS4_18smem_ptr_flag_bitsILi8EEENSY_INS5_IJNSA_ILi8EEESI_EEENS5_IJSI_SD_EEEEEEEvNS4_8identityES16_S1G_vS1H_EENS_8epilogue10collective18CollectiveEpilogueINS1J_23Sm100TmaWarpSpecializedILi2ELi2ELi32ELb0ELb0EEEJSJ_NS5_IJNSY_ISG_SD_EES1O_EEESK_SL_SK_SL_NS1J_6fusion15FusionCallbacksIS1N_NS1Q_17LinearCombinationISK_fSK_fLNS_15FloatRoundStyleE2EEESJ_S1P_JEEENS4_5SM1004TMEM4LOAD26SM100_TMEM_LOAD_16dp32b32xENS4_13SM90_TMA_LOADENS17_INS18_ILi2ELi4ELi3EEES1B_NSY_INS5_IJS1C_SG_EEENS5_IJSG_SD_EEEEEEENS4_39AutoVectorizingCopyWithAssumedAlignmentILi128EEENS4_14SM90_TMA_STOREES25_S27_S27_EEEvvEEEEvNT_6ParamsE) ;  /* 0xffffff5c04407950 */ /* 0x000fea0003c3ffff */
        .weak           $__internal_2_$__cuda_sm10x_tcgen05_guardrail_trap_unallocated_columns_being_dealloced
        .type           $__internal_2_$__cuda_sm10x_tcgen05_guardrail_trap_unallocated_columns_being_dealloced,@function
        .size           $__internal_2_$__cuda_sm10x_tcgen05_guardrail_trap_unallocated_columns_being_dealloced,(.L_x_240 - $__internal_2_$__cuda_sm10x_tcgen05_guardrail_trap_unallocated_columns_being_dealloced)
$__internal_2_$__cuda_sm10x_tcgen05_guardrail_trap_unallocated_columns_being_dealloced:
[----:B------:R-:W-:Y:S05]  /*a300*/  BPT.TRAP 0x1 ;  /* 0x000000040000795c */ /* 0x000fea0000300000 */
[----:B------:R-:W-:-:S04]  /*a310*/  HFMA2 R3, -RZ, RZ, 0, 0 ;  /* 0x00000000ff037431 */ /* 0x000fc800000001ff */
[----:B------:R-:W-:Y:S05]  /*a320*/  RET.REL.NODEC R2 `(_ZN7cutlass13device_kernelINS_4gemm6kernel13GemmUniversalIN4cute5tupleIJiiiiEEENS1_10collective13CollectiveMmaINS1_35MainloopSm100TmaUmmaWarpSpecializedILi34ELi2ELi4ENS5_IJNS4_1CILi4EEENSA_ILi2EEENSA_ILi1EEEEEEEENS5_IJNSA_ILi64EEENSA_ILi128EEENSA_ILi32EEEEEENS_12float_e4m3_tENS5_IJlSD_lEEESK_SL_NS4_8TiledMMAINS4_8MMA_AtomIJNS4_10MMA_TraitsINS4_19SM100_MMA_F8F6F4_SSEJSK_SK_fSG_SH_NS4_17integral_constantINS4_4UMMA5MajorELSS_0EEEST_NSQ_INSR_7ScaleInELSU_0EEESV_EEEEEENS4_6LayoutINS5_IJSD_SD_SD_EEENS5_IJNSA_ILi0EEES10_S10_EEEEENS5_IJNS4_10UnderscoreES13_S13_EEEEENS4_23SM90_TMA_LOAD_MULTICASTENS4_14ComposedLayoutINS4_7SwizzleILi1ELi4ELi3EEENS4_18smem_ptr_flag_bitsILi8EEENSY_INS5_IJNSA_ILi8EEESI_EEENS5_IJSI_SD_EEEEEEEvNS4_8identityES16_S1G_vS1H_EENS_8epilogue10collective18CollectiveEpilogueINS1J_23Sm100TmaWarpSpecializedILi2ELi2ELi32ELb0ELb0EEEJSJ_NS5_IJNSY_ISG_SD_EES1O_EEESK_SL_SK_SL_NS1J_6fusion15FusionCallbacksIS1N_NS1Q_17LinearCombinationISK_fSK_fLNS_15FloatRoundStyleE2EEESJ_S1P_JEEENS4_5SM1004TMEM4LOAD26SM100_TMEM_LOAD_16dp32b32xENS4_13SM90_TMA_LOADENS17_INS18_ILi2ELi4ELi3EEES1B_NSY_INS5_IJS1C_SG_EEENS5_IJSG_SD_EEEEEEENS4_39AutoVectorizingCopyWithAssumedAlignmentILi128EEENS4_14SM90_TMA_STOREES25_S27_S27_EEEvvEEEEvNT_6ParamsE) ;  /* 0xffffff5c02347950 */ /* 0x000fea0003c3ffff */
.L_x_239:
[----:B------:R-:W-:-:S00]  /*a330*/  BRA `(.L_x_239) ;  /* 0xfffffffc00fc7947 */ /* 0x000fc0000383ffff */
[----:B------:R-:W-:-:S00]  /*a340*/  NOP ;  /* 0x0000000000007918 */ /* 0x000fc00000000000 */
        /* <DEDUP_REMOVED lines=11> */
.L_x_240:


//--------------------- .nv.global.init           --------------------------
	.section	.nv.global.init,"aw",@progbits
.nv.global.init:
	.type		$str$27,@object
	.size		$str$27,($str$28 - $str$27)
$str$27:
        /*0000*/ 	.byte	0x28, 0x61, 0x64, 0x64, 0x72, 0x65, 0x73, 0x73, 0x20, 0x26, 0x20, 0x6d, 0x61, 0x73, 0x6b, 0x29
        /*0010*/ 	.byte	0x20, 0x3d, 0x3d, 0x20, 0x30, 0x00
	.type		$str$28,@object
	.size		$str$28,($str$26 - $str$28)
$str$28:
        /*0016*/ 	.byte	0x2f, 0x74, 0x6d, 0x70, 0x2f, 0x63, 0x75, 0x74, 0x6c, 0x61, 0x73, 0x73, 0x5f, 0x73, 0x77, 0x65
        /*0026*/ 	.byte	0x65, 0x70, 0x5f, 0x73, 0x72, 0x63, 0x2f, 0x69, 0x6e, 0x63, 0x6c, 0x75, 0x64, 0x65, 0x2f, 0x63
        /*0036*/ 	.byte	0x75, 0x74, 0x65, 0x2f, 0x70, 0x6f, 0x69, 0x6e, 0x74, 0x65, 0x72, 0x5f, 0x66, 0x6c, 0x61, 0x67
        /*0046*/ 	.byte	0x67, 0x65, 0x64, 0x2e, 0x68, 0x70, 0x70, 0x00
	.type		$str$26,@object
	.size		$str$26,($str$25 - $str$26)
$str$26:
        /*004e*/ 	.byte	0x2f, 0x74, 0x6d, 0x70, 0x2f, 0x63, 0x75, 0x74, 0x6c, 0x61, 0x73, 0x73, 0x5f, 0x73, 0x77, 0x65
        /*005e*/ 	.byte	0x65, 0x70, 0x5f, 0x73, 0x72, 0x63, 0x2f, 0x69, 0x6e, 0x63, 0x6c, 0x75, 0x64, 0x65, 0x2f, 0x63
        /*006e*/ 	.byte	0x75, 0x74, 0x65, 0x2f, 0x61, 0x74, 0x6f, 0x6d, 0x2f, 0x63, 0x6f, 0x70, 0x79, 0x5f, 0x74, 0x72
        /*007e*/ 	.byte	0x61, 0x69, 0x74, 0x73, 0x5f, 0x73, 0x6d, 0x31, 0x30, 0x30, 0x2e, 0x68, 0x70, 0x70, 0x00
	.type		$str$25,@object
	.size		$str$25,(__unnamed_1 - $str$25)
$str$25:
        /*008d*/ 	.byte	0x28, 0x28, 0x75, 0x69, 0x6e, 0x74, 0x33, 0x32, 0x5f, 0x74, 0x28, 0x74, 0x68, 0x72, 0x65, 0x61
        /*009d*/ 	.byte	0x64, 0x49, 0x64, 0x78, 0x2e, 0x78, 0x29, 0x20, 0x2f, 0x20, 0x33, 0x32, 0x29, 0x20, 0x25, 0x20
        /*00ad*/ 	.byte	0x34, 0x29, 0x20, 0x3d, 0x3d, 0x20, 0x28, 0x28, 0x28, 0x74, 0x6d, 0x65, 0x6d, 0x5f, 0x61, 0x64
        /*00bd*/ 	.byte	0x64, 0x72, 0x20, 0x3e, 0x3e, 0x20, 0x31, 0x36, 0x29, 0x20, 0x2f, 0x20, 0x33, 0x32, 0x29, 0x20
        /*00cd*/ 	.byte	0x25, 0x20, 0x34, 0x29, 0x00
	.type		__unnamed_1,@object
	.size		__unnamed_1,(__unnamed_2 - __unnamed_1)
__unnamed_1:
        /*00d2*/ 	.byte	0x61, 0x75, 0x74, 0x6f, 0x20, 0x63, 0x75, 0x74, 0x65, 0x3a, 0x3a, 0x61, 0x73, 0x5f, 0x70, 0x6f
        /* <DEDUP_REMOVED lines=24> */
        /*0262*/ 	.byte	0x3c, 0x34, 0x30, 0x39, 0x36, 0x3e, 0x3e, 0x3e, 0x3e, 0x5d, 0x00
	.type		__unnamed_2,@object
	.size		__unnamed_2,(.L_2 - __unnamed_2)
__unnamed_2:
        /* <DEDUP_REMOVED lines=40> */
        /*04ed*/ 	.byte	0x74, 0x65, 0x3a, 0x3a, 0x43, 0x3c, 0x30, 0x3e, 0x3e, 0x3e, 0x3e, 0x5d, 0x00
.L_2:


//--------------------- .nv.shared._ZN7cutlass13device_kernelINS_4gemm6kernel13GemmUniversalIN4cute5tupleIJiiiiEEENS1_10collective13CollectiveMmaINS1_35MainloopSm100TmaUmmaWarpSpecializedILi34ELi2ELi4ENS5_IJNS4_1CILi4EEENSA_ILi2EEENSA_ILi1EEEEEEEENS5_IJNSA_ILi64EEENSA_ILi128EEENSA_ILi32EEEEEENS_12float_e4m3_tENS5_IJlSD_lEEESK_SL_NS4_8TiledMMAINS4_8MMA_AtomIJNS4_10MMA_TraitsINS4_19SM100_MMA_F8F6F4_SSEJSK_SK_fSG_SH_NS4_17integral_constantINS4_4UMMA5MajorELSS_0EEEST_NSQ_INSR_7ScaleInELSU_0EEESV_EEEEEENS4_6LayoutINS5_IJSD_SD_SD_EEENS5_IJNSA_ILi0EEES10_S10_EEEEENS5_IJNS4_10UnderscoreES13_S13_EEEEENS4_23SM90_TMA_LOAD_MULTICASTENS4_14ComposedLayoutINS4_7SwizzleILi1ELi4ELi3EEENS4_18smem_ptr_flag_bitsILi8EEENSY_INS5_IJNSA_ILi8EEESI_EEENS5_IJSI_SD_EEEEEEEvNS4_8identityES16_S1G_vS1H_EENS_8epilogue10collective18CollectiveEpilogueINS1J_23Sm100TmaWarpSpecializedILi2ELi2ELi32ELb0ELb0EEEJSJ_NS5_IJNSY_ISG_SD_EES1O_EEESK_SL_SK_SL_NS1J_6fusion15FusionCallbacksIS1N_NS1Q_17LinearCombinationISK_fSK_fLNS_15FloatRoundStyleE2EEESJ_S1P_JEEENS4_5SM1004TMEM4LOAD26SM100_TMEM_LOAD_16dp32b32xENS4_13SM90_TMA_LOADENS17_INS18_ILi2ELi4ELi3EEES1B_NSY_INS5_IJS1C_SG_EEENS5_IJSG_SD_EEEEEEENS4_39AutoVectorizingCopyWithAssumedAlignmentILi128EEENS4_14SM90_TMA_STOREES25_S27_S27_EEEvvEEEEvNT_6ParamsE --------------------------
	.section	.nv.shared._ZN7cutlass13device_kernelINS_4gemm6kernel13GemmUniversalIN4cute5tupleIJiiiiEEENS1_10collective13CollectiveMmaINS1_35MainloopSm100TmaUmmaWarpSpecializedILi34ELi2ELi4ENS5_IJNS4_1CILi4EEENSA_ILi2EEENSA_ILi1EEEEEEEENS5_IJNSA_ILi64EEENSA_ILi128EEENSA_ILi32EEEEEENS_12float_e4m3_tENS5_IJlSD_lEEESK_SL_NS4_8TiledMMAINS4_8MMA_AtomIJNS4_10MMA_TraitsINS4_19SM100_MMA_F8F6F4_SSEJSK_SK_fSG_SH_NS4_17integral_constantINS4_4UMMA5MajorELSS_0EEEST_NSQ_INSR_7ScaleInELSU_0EEESV_EEEEEENS4_6LayoutINS5_IJSD_SD_SD_EEENS5_IJNSA_ILi0EEES10_S10_EEEEENS5_IJNS4_10UnderscoreES13_S13_EEEEENS4_23SM90_TMA_LOAD_MULTICASTENS4_14ComposedLayoutINS4_7SwizzleILi1ELi4ELi3EEENS4_18smem_ptr_flag_bitsILi8EEENSY_INS5_IJNSA_ILi8EEESI_EEENS5_IJSI_SD_EEEEEEEvNS4_8identityES16_S1G_vS1H_EENS_8epilogue10collective18CollectiveEpilogueINS1J_23Sm100TmaWarpSpecializedILi2ELi2ELi32ELb0ELb0EEEJSJ_NS5_IJNSY_ISG_SD_EES1O_EEESK_SL_SK_SL_NS1J_6fusion15FusionCallbacksIS1N_NS1Q_17LinearCombinationISK_fSK_fLNS_15FloatRoundStyleE2EEESJ_S1P_JEEENS4_5SM1004TMEM4LOAD26SM100_TMEM_LOAD_16dp32b32xENS4_13SM90_TMA_LOADENS17_INS18_ILi2ELi4ELi3EEES1B_NSY_INS5_IJS1C_SG_EEENS5_IJSG_SD_EEEEEEENS4_39AutoVectorizingCopyWithAssumedAlignmentILi128EEENS4_14SM90_TMA_STOREES25_S27_S27_EEEvvEEEEvNT_6ParamsE,"aw",@nobits
	.sectionflags	@""
	.align	16
	.zero		1024


//--------------------- .nv.shared.reserved.0     --------------------------
	.section	.nv.shared.reserved.0,"aw",@nobits
	.weak		__nv_reservedSMEM_offset_0_alias
	.size		__nv_reservedSMEM_offset_0_alias, 0, 64
	.other		__nv_reservedSMEM_offset_0_alias,@"STO_CUDA_RESERVED_SHARED STV_DEFAULT"
__nv_reservedSMEM_offset_0_alias:
	.zero		0
.nv.shared.reserved.0:
	.zero		64
	.weak		__nv_reservedSMEM_tcgen05_partition
	.type		__nv_reservedSMEM_tcgen05_partition,@object
	.size		__nv_reservedSMEM_tcgen05_partition,(.L_0 - __nv_reservedSMEM_tcgen05_partition)
__nv_reservedSMEM_tcgen05_partition:
	.zero		32
.L_0:


//--------------------- .nv.global                --------------------------
	.section	.nv.global,"aw",@nobits
.nv.global:
	.type		_ZN40_INTERNAL_750ec104_4_k_cu_a844f9d7_288774cute1_E,@object
	.size		_ZN40_INTERNAL_750ec104_4_k_cu_a844f9d7_288774cute1_E,(_ZN40_INTERNAL_750ec104_4_k_cu_a844f9d7_288774cuda3std3__45__cpo6cbeginE - _ZN40_INTERNAL_750ec104_4_k_cu_a844f9d7_288774cute1_E)
_ZN40_INTERNAL_750ec104_4_k_cu_a844f9d7_288774cute1_E:
	.zero		1
	.type		_ZN40_INTERNAL_750ec104_4_k_cu_a844f9d7_288774cuda3std3__45__cpo6cbeginE,@object
	.size		_ZN40_INTERNAL_750ec104_4_k_cu_a844f9d7_288774cuda3std3__45__cpo6cbeginE,(_ZN40_INTERNAL_750ec104_4_k_cu_a844f9d7_288774cuda3std3__48in_placeE - _ZN40_INTERNAL_750ec104_4_k_cu_a844f9d7_288774cuda3std3__45__cpo6cbeginE)
_ZN40_INTERNAL_750ec104_4_k_cu_a844f9d7_288774cuda3std3__45__cpo6cbeginE:
	.zero		1
	.type		_ZN40_INTERNAL_750ec104_4_k_cu_a844f9d7_288774cuda3std3__48in_placeE,@object
	.size		_ZN40_INTERNAL_750ec104_4_k_cu_a844f9d7_288774cuda3std3__48in_placeE,(_ZN40_INTERNAL_750ec104_4_k_cu_a844f9d7_288774cuda3std6ranges3__45__cpo9iter_moveE - _ZN40_INTERNAL_750ec104_4_k_cu_a844f9d7_288774cuda3std3__48in_placeE)
_ZN40_INTERNAL_750ec104_4_k_cu_a844f9d7_288774cuda3std3__48in_placeE:
	.zero		1
	.type		_ZN40_INTERNAL_750ec104_4_k_cu_a844f9d7_288774cuda3std6ranges3__45__cpo9iter_moveE,@object
	.size		_ZN40_INTERNAL_750ec104_4_k_cu_a844f9d7_288774cuda3std6ranges3__45__cpo9iter_moveE,(_ZN40_INTERNAL_750ec104_4_k_cu_a844f9d7_288774cuda3std3__45__cpo5beginE - _ZN40_INTERNAL_750ec104_4_k_cu_a844f9d7_288774cuda3std6ranges3__45__cpo9iter_moveE)
_ZN40_INTERNAL_750ec104_4_k_cu_a844f9d7_288774cuda3std6ranges3__45__cpo9iter_moveE:
	.zero		1
	.type		_ZN40_INTERNAL_750ec104_4_k_cu_a844f9d7_288774cuda3std3__45__cpo5beginE,@object
	.size		_ZN40_INTERNAL_750ec104_4_k_cu_a844f9d7_288774cuda3std3__45__cpo5beginE,(_ZN40_INTERNAL_750ec104_4_k_cu_a844f9d7_288774cuda3std3__442_GLOBAL__N__750ec104_4_k_cu_a844f9d7_288776ignoreE - _ZN40_INTERNAL_750ec104_4_k_cu_a844f9d7_288774cuda3std3__45__cpo5beginE)
_ZN40_INTERNAL_750ec104_4_k_cu_a844f9d7_288774cuda3std3__45__cpo5beginE:
	.zero		1
	.type		_ZN40_INTERNAL_750ec104_4_k_cu_a844f9d7_288774cuda3std3__442_GLOBAL__N__750ec104_4_k_cu_a844f9d7_288776ignoreE,@object
	.size		_ZN40_INTERNAL_750ec104_4_k_cu_a844f9d7_288774cuda3std3__442_GLOBAL__N__750ec104_4_k_cu_a844f9d7_288776ignoreE,(_ZN40_INTERNAL_750ec104_4_k_cu_a844f9d7_288774cute7productE - _ZN40_INTERNAL_750ec104_4_k_cu_a844f9d7_288774cuda3std3__442_GLOBAL__N__750ec104_4_k_cu_a844f9d7_288776ignoreE)
_ZN40_INTERNAL_750ec104_4_k_cu_a844f9d7_288774cuda3std3__442_GLOBAL__N__750ec104_4_k_cu_a844f9d7_288776ignoreE:
	.zero		1
	.type		_ZN40_INTERNAL_750ec104_4_k_cu_a844f9d7_288774cute7productE,@object
	.size		_ZN40_INTERNAL_750ec104_4_k_cu_a844f9d7_288774cute7productE,(_ZN40_INTERNAL_750ec104_4_k_cu_a844f9d7_288774cuda3std3__45__cpo3endE - _ZN40_INTERNAL_750ec104_4_k_cu_a844f9d7_288774cute7productE)
_ZN40_INTERNAL_750ec104_4_k_cu_a844f9d7_288774cute7productE:
	.zero		1
	.type		_ZN40_INTERNAL_750ec104_4_k_cu_a844f9d7_288774cuda3std3__45__cpo3endE,@object
	.size		_ZN40_INTERNAL_750ec104_4_k_cu_a844f9d7_288774cuda3std3__45__cpo3endE,(_ZN40_INTERNAL_750ec104_4_k_cu_a844f9d7_288774cuda3std3__419piecewise_constructE - _ZN40_INTERNAL_750ec104_4_k_cu_a844f9d7_288774cuda3std3__45__cpo3endE)
_ZN40_INTERNAL_750ec104_4_k_cu_a844f9d7_288774cuda3std3__45__cpo3endE:
	.zero		1
	.type		_ZN40_INTERNAL_750ec104_4_k_cu_a844f9d7_288774cuda3std3__419piecewise_constructE,@object
	.size		_ZN40_INTERNAL_750ec104_4_k_cu_a844f9d7_288774cuda3std3__419piecewise_constructE,(_ZN40_INTERNAL_750ec104_4_k_cu_a844f9d7_288774cuda3std3__45__cpo4cendE - _ZN40_INTERNAL_750ec104_4_k_cu_a844f9d7_288774cuda3std3__419piecewise_constructE)
_ZN40_INTERNAL_750ec104_4_k_cu_a844f9d7_288774cuda3std3__419piecewise_constructE:
	.zero		1
	.type		_ZN40_INTERNAL_750ec104_4_k_cu_a844f9d7_288774cuda3std3__45__cpo4cendE,@object
	.size		_ZN40_INTERNAL_750ec104_4_k_cu_a844f9d7_288774cuda3std3__45__cpo4cendE,(_ZN40_INTERNAL_750ec104_4_k_cu_a844f9d7_288774cuda3std6ranges3__45__cpo4swapE - _ZN40_INTERNAL_750ec104_4_k_cu_a844f9d7_288774cuda3std3__45__cpo4cendE)
_ZN40_INTERNAL_750ec104_4_k_cu_a844f9d7_288774cuda3std3__45__cpo4cendE:
	.zero		1
	.type		_ZN40_INTERNAL_750ec104_4_k_cu_a844f9d7_288774cuda3std6ranges3__45__cpo4swapE,@object
	.size		_ZN40_INTERNAL_750ec104_4_k_cu_a844f9d7_288774cuda3std6ranges3__45__cpo4swapE,(.L_10 - _ZN40_INTERNAL_750ec104_4_k_cu_a844f9d7_288774cuda3std6ranges3__45__cpo4swapE)
_ZN40_INTERNAL_750ec104_4_k_cu_a844f9d7_288774cuda3std6ranges3__45__cpo4swapE:
	.zero		1
.L_10:


//--------------------- .nv.constant0._ZN7cutlass13device_kernelINS_4gemm6kernel13GemmUniversalIN4cute5tupleIJiiiiEEENS1_10collective13CollectiveMmaINS1_35MainloopSm100TmaUmmaWarpSpecializedILi34ELi2ELi4ENS5_IJNS4_1CILi4EEENSA_ILi2EEENSA_ILi1EEEEEEEENS5_IJNSA_ILi64EEENSA_ILi128EEENSA_ILi32EEEEEENS_12float_e4m3_tENS5_IJlSD_lEEESK_SL_NS4_8TiledMMAINS4_8MMA_AtomIJNS4_10MMA_TraitsINS4_19SM100_MMA_F8F6F4_SSEJSK_SK_fSG_SH_NS4_17integral_constantINS4_4UMMA5MajorELSS_0EEEST_NSQ_INSR_7ScaleInELSU_0EEESV_EEEEEENS4_6LayoutINS5_IJSD_SD_SD_EEENS5_IJNSA_ILi0EEES10_S10_EEEEENS5_IJNS4_10UnderscoreES13_S13_EEEEENS4_23SM90_TMA_LOAD_MULTICASTENS4_14ComposedLayoutINS4_7SwizzleILi1ELi4ELi3EEENS4_18smem_ptr_flag_bitsILi8EEENSY_INS5_IJNSA_ILi8EEESI_EEENS5_IJSI_SD_EEEEEEEvNS4_8identityES16_S1G_vS1H_EENS_8epilogue10collective18CollectiveEpilogueINS1J_23Sm100TmaWarpSpecializedILi2ELi2ELi32ELb0ELb0EEEJSJ_NS5_IJNSY_ISG_SD_EES1O_EEESK_SL_SK_SL_NS1J_6fusion15FusionCallbacksIS1N_NS1Q_17LinearCombinationISK_fSK_fLNS_15FloatRoundStyleE2EEESJ_S1P_JEEENS4_5SM1004TMEM4LOAD26SM100_TMEM_LOAD_16dp32b32xENS4_13SM90_TMA_LOADENS17_INS18_ILi2ELi4ELi3EEES1B_NSY_INS5_IJS1C_SG_EEENS5_IJSG_SD_EEEEEEENS4_39AutoVectorizingCopyWithAssumedAlignmentILi128EEENS4_14SM90_TMA_STOREES25_S27_S27_EEEvvEEEEvNT_6ParamsE --------------------------
	.section	.nv.constant0._ZN7cutlass13device_kernelINS_4gemm6kernel13GemmUniversalIN4cute5tupleIJiiiiEEENS1_10collective13CollectiveMmaINS1_35MainloopSm100TmaUmmaWarpSpecializedILi34ELi2ELi4ENS5_IJNS4_1CILi4EEENSA_ILi2EEENSA_ILi1EEEEEEEENS5_IJNSA_ILi64EEENSA_ILi128EEENSA_ILi32EEEEEENS_12float_e4m3_tENS5_IJlSD_lEEESK_SL_NS4_8TiledMMAINS4_8MMA_AtomIJNS4_10MMA_TraitsINS4_19SM100_MMA_F8F6F4_SSEJSK_SK_fSG_SH_NS4_17integral_constantINS4_4UMMA5MajorELSS_0EEEST_NSQ_INSR_7ScaleInELSU_0EEESV_EEEEEENS4_6LayoutINS5_IJSD_SD_SD_EEENS5_IJNSA_ILi0EEES10_S10_EEEEENS5_IJNS4_10UnderscoreES13_S13_EEEEENS4_23SM90_TMA_LOAD_MULTICASTENS4_14ComposedLayoutINS4_7SwizzleILi1ELi4ELi3EEENS4_18smem_ptr_flag_bitsILi8EEENSY_INS5_IJNSA_ILi8EEESI_EEENS5_IJSI_SD_EEEEEEEvNS4_8identityES16_S1G_vS1H_EENS_8epilogue10collective18CollectiveEpilogueINS1J_23Sm100TmaWarpSpecializedILi2ELi2ELi32ELb0ELb0EEEJSJ_NS5_IJNSY_ISG_SD_EES1O_EEESK_SL_SK_SL_NS1J_6fusion15FusionCallbacksIS1N_NS1Q_17LinearCombinationISK_fSK_fLNS_15FloatRoundStyleE2EEESJ_S1P_JEEENS4_5SM1004TMEM4LOAD26SM100_TMEM_LOAD_16dp32b32xENS4_13SM90_TMA_LOADENS17_INS18_ILi2ELi4ELi3EEES1B_NSY_INS5_IJS1C_SG_EEENS5_IJSG_SD_EEEEEEENS4_39AutoVectorizingCopyWithAssumedAlignmentILi128EEENS4_14SM90_TMA_STOREES25_S27_S27_EEEvvEEEEvNT_6ParamsE,"a",@progbits
	.sectionflags	@""
	.align	4
.nv.constant0._ZN7cutlass13device_kernelINS_4gemm6kernel13GemmUniversalIN4cute5tupleIJiiiiEEENS1_10collective13CollectiveMmaINS1_35MainloopSm100TmaUmmaWarpSpecializedILi34ELi2ELi4ENS5_IJNS4_1CILi4EEENSA_ILi2EEENSA_ILi1EEEEEEEENS5_IJNSA_ILi64EEENSA_ILi128EEENSA_ILi32EEEEEENS_12float_e4m3_tENS5_IJlSD_lEEESK_SL_NS4_8TiledMMAINS4_8MMA_AtomIJNS4_10MMA_TraitsINS4_19SM100_MMA_F8F6F4_SSEJSK_SK_fSG_SH_NS4_17integral_constantINS4_4UMMA5MajorELSS_0EEEST_NSQ_INSR_7ScaleInELSU_0EEESV_EEEEEENS4_6LayoutINS5_IJSD_SD_SD_EEENS5_IJNSA_ILi0EEES10_S10_EEEEENS5_IJNS4_10UnderscoreES13_S13_EEEEENS4_23SM90_TMA_LOAD_MULTICASTENS4_14ComposedLayoutINS4_7SwizzleILi1ELi4ELi3EEENS4_18smem_ptr_flag_bitsILi8EEENSY_INS5_IJNSA_ILi8EEESI_EEENS5_IJSI_SD_EEEEEEEvNS4_8identityES16_S1G_vS1H_EENS_8epilogue10collective18CollectiveEpilogueINS1J_23Sm100TmaWarpSpecializedILi2ELi2ELi32ELb0ELb0EEEJSJ_NS5_IJNSY_ISG_SD_EES1O_EEESK_SL_SK_SL_NS1J_6fusion15FusionCallbacksIS1N_NS1Q_17LinearCombinationISK_fSK_fLNS_15FloatRoundStyleE2EEESJ_S1P_JEEENS4_5SM1004TMEM4LOAD26SM100_TMEM_LOAD_16dp32b32xENS4_13SM90_TMA_LOADENS17_INS18_ILi2ELi4ELi3EEES1B_NSY_INS5_IJS1C_SG_EEENS5_IJSG_SD_EEEEEEENS4_39AutoVectorizingCopyWithAssumedAlignmentILi128EEENS4_14SM90_TMA_STOREES25_S27_S27_EEEvvEEEEvNT_6ParamsE:
	.zero		2944


//--------------------- SYMBOLS --------------------------

	.type		.nv.reservedSmem.offset0,@object
	.size		.nv.reservedSmem.offset0,0x4
	.type		.nv.reservedSmem.cap,@object
	.size		.nv.reservedSmem.cap,0x4
	.type		__assertfail,@function
